//
// Generated by NVIDIA NVVM Compiler
//
// Compiler Build ID: CL-36424714
// Cuda compilation tools, release 13.0, V13.0.88
// Based on NVVM 20.0.0
//

.version 9.0
.target sm_100
.address_size 64

	// .globl	_Z12updateBodiesP4Bodyi

.visible .entry _Z12updateBodiesP4Bodyi(
	.param .u64 .ptr .align 1 _Z12updateBodiesP4Bodyi_param_0,
	.param .u32 _Z12updateBodiesP4Bodyi_param_1
)
{
	.reg .pred 	%p<18>;
	.reg .b32 	%r<44>;
	.reg .b32 	%f<302>;
	.reg .b64 	%rd<33>;
	.reg .b64 	%fd<67>;

	ld.param.u64 	%rd8, [_Z12updateBodiesP4Bodyi_param_0];
	ld.param.u32 	%r24, [_Z12updateBodiesP4Bodyi_param_1];
	cvta.to.global.u64 	%rd1, %rd8;
	mov.u32 	%r25, %ctaid.x;
	mov.u32 	%r26, %ntid.x;
	mov.u32 	%r27, %tid.x;
	mad.lo.s32 	%r1, %r25, %r26, %r27;
	setp.ge.s32 	%p1, %r1, %r24;
	@%p1 bra 	$L__BB0_25;
	setp.lt.s32 	%p2, %r1, 1;
	mov.f32 	%f281, 0f00000000;
	mov.b32 	%r38, 0;
	mov.f32 	%f282, %f281;
	@%p2 bra 	$L__BB0_10;
	mul.wide.u32 	%rd9, %r1, 20;
	add.s64 	%rd10, %rd1, %rd9;
	ld.global.f32 	%f1, [%rd10];
	ld.global.f32 	%f2, [%rd10+4];
	ld.global.f32 	%f57, [%rd10+16];
	cvt.f64.f32 	%fd3, %f57;
	mul.f64 	%fd1, %fd3, 0d3FE0000000000000;
	min.s32 	%r30, %r1, %r24;
	max.s32 	%r38, %r30, 1;
	and.b32  	%r3, %r38, 3;
	setp.lt.s32 	%p3, %r30, 4;
	mov.f32 	%f282, 0f00000000;
	mov.b32 	%r37, 0;
	mov.f32 	%f281, %f282;
	@%p3 bra 	$L__BB0_5;
	and.b32  	%r37, %r38, 2147483644;
	neg.s32 	%r35, %r37;
	add.s64 	%rd31, %rd1, 40;
	mov.f32 	%f282, 0f00000000;
$L__BB0_4:
	.pragma "nounroll";
	ld.global.f32 	%f59, [%rd31+-40];
	sub.f32 	%f60, %f59, %f1;
	ld.global.f32 	%f61, [%rd31+-36];
	sub.f32 	%f62, %f61, %f2;
	mul.f32 	%f63, %f62, %f62;
	fma.rn.f32 	%f64, %f60, %f60, %f63;
	add.f32 	%f65, %f64, 0f38D1B717;
	rsqrt.approx.f32 	%f66, %f65;
	mul.f32 	%f67, %f66, %f66;
	mul.f32 	%f68, %f66, %f67;
	ld.global.f32 	%f69, [%rd31+-24];
	cvt.f64.f32 	%fd4, %f69;
	mul.f64 	%fd5, %fd1, %fd4;
	cvt.f64.f32 	%fd6, %f68;
	mul.f64 	%fd7, %fd5, %fd6;
	cvt.rn.f32.f64 	%f70, %fd7;
	fma.rn.f32 	%f71, %f60, %f70, %f281;
	fma.rn.f32 	%f72, %f62, %f70, %f282;
	ld.global.f32 	%f73, [%rd31+-20];
	sub.f32 	%f74, %f73, %f1;
	ld.global.f32 	%f75, [%rd31+-16];
	sub.f32 	%f76, %f75, %f2;
	mul.f32 	%f77, %f76, %f76;
	fma.rn.f32 	%f78, %f74, %f74, %f77;
	add.f32 	%f79, %f78, 0f38D1B717;
	rsqrt.approx.f32 	%f80, %f79;
	mul.f32 	%f81, %f80, %f80;
	mul.f32 	%f82, %f80, %f81;
	ld.global.f32 	%f83, [%rd31+-4];
	cvt.f64.f32 	%fd8, %f83;
	mul.f64 	%fd9, %fd1, %fd8;
	cvt.f64.f32 	%fd10, %f82;
	mul.f64 	%fd11, %fd9, %fd10;
	cvt.rn.f32.f64 	%f84, %fd11;
	fma.rn.f32 	%f85, %f74, %f84, %f71;
	fma.rn.f32 	%f86, %f76, %f84, %f72;
	ld.global.f32 	%f87, [%rd31];
	sub.f32 	%f88, %f87, %f1;
	ld.global.f32 	%f89, [%rd31+4];
	sub.f32 	%f90, %f89, %f2;
	mul.f32 	%f91, %f90, %f90;
	fma.rn.f32 	%f92, %f88, %f88, %f91;
	add.f32 	%f93, %f92, 0f38D1B717;
	rsqrt.approx.f32 	%f94, %f93;
	mul.f32 	%f95, %f94, %f94;
	mul.f32 	%f96, %f94, %f95;
	ld.global.f32 	%f97, [%rd31+16];
	cvt.f64.f32 	%fd12, %f97;
	mul.f64 	%fd13, %fd1, %fd12;
	cvt.f64.f32 	%fd14, %f96;
	mul.f64 	%fd15, %fd13, %fd14;
	cvt.rn.f32.f64 	%f98, %fd15;
	fma.rn.f32 	%f99, %f88, %f98, %f85;
	fma.rn.f32 	%f100, %f90, %f98, %f86;
	ld.global.f32 	%f101, [%rd31+20];
	sub.f32 	%f102, %f101, %f1;
	ld.global.f32 	%f103, [%rd31+24];
	sub.f32 	%f104, %f103, %f2;
	mul.f32 	%f105, %f104, %f104;
	fma.rn.f32 	%f106, %f102, %f102, %f105;
	add.f32 	%f107, %f106, 0f38D1B717;
	rsqrt.approx.f32 	%f108, %f107;
	mul.f32 	%f109, %f108, %f108;
	mul.f32 	%f110, %f108, %f109;
	ld.global.f32 	%f111, [%rd31+36];
	cvt.f64.f32 	%fd16, %f111;
	mul.f64 	%fd17, %fd1, %fd16;
	cvt.f64.f32 	%fd18, %f110;
	mul.f64 	%fd19, %fd17, %fd18;
	cvt.rn.f32.f64 	%f112, %fd19;
	fma.rn.f32 	%f281, %f102, %f112, %f99;
	fma.rn.f32 	%f282, %f104, %f112, %f100;
	add.s32 	%r35, %r35, 4;
	add.s64 	%rd31, %rd31, 80;
	setp.ne.s32 	%p4, %r35, 0;
	@%p4 bra 	$L__BB0_4;
$L__BB0_5:
	setp.eq.s32 	%p5, %r3, 0;
	@%p5 bra 	$L__BB0_10;
	setp.eq.s32 	%p6, %r3, 1;
	@%p6 bra 	$L__BB0_8;
	mul.wide.u32 	%rd11, %r37, 20;
	add.s64 	%rd12, %rd1, %rd11;
	ld.global.f32 	%f114, [%rd12];
	sub.f32 	%f115, %f114, %f1;
	ld.global.f32 	%f116, [%rd12+4];
	sub.f32 	%f117, %f116, %f2;
	mul.f32 	%f118, %f117, %f117;
	fma.rn.f32 	%f119, %f115, %f115, %f118;
	add.f32 	%f120, %f119, 0f38D1B717;
	rsqrt.approx.f32 	%f121, %f120;
	mul.f32 	%f122, %f121, %f121;
	mul.f32 	%f123, %f121, %f122;
	ld.global.f32 	%f124, [%rd12+16];
	cvt.f64.f32 	%fd20, %f124;
	mul.f64 	%fd21, %fd1, %fd20;
	cvt.f64.f32 	%fd22, %f123;
	mul.f64 	%fd23, %fd21, %fd22;
	cvt.rn.f32.f64 	%f125, %fd23;
	fma.rn.f32 	%f126, %f115, %f125, %f281;
	fma.rn.f32 	%f127, %f117, %f125, %f282;
	ld.global.f32 	%f128, [%rd12+20];
	sub.f32 	%f129, %f128, %f1;
	ld.global.f32 	%f130, [%rd12+24];
	sub.f32 	%f131, %f130, %f2;
	mul.f32 	%f132, %f131, %f131;
	fma.rn.f32 	%f133, %f129, %f129, %f132;
	add.f32 	%f134, %f133, 0f38D1B717;
	rsqrt.approx.f32 	%f135, %f134;
	mul.f32 	%f136, %f135, %f135;
	mul.f32 	%f137, %f135, %f136;
	ld.global.f32 	%f138, [%rd12+36];
	cvt.f64.f32 	%fd24, %f138;
	mul.f64 	%fd25, %fd1, %fd24;
	cvt.f64.f32 	%fd26, %f137;
	mul.f64 	%fd27, %fd25, %fd26;
	cvt.rn.f32.f64 	%f139, %fd27;
	fma.rn.f32 	%f281, %f129, %f139, %f126;
	fma.rn.f32 	%f282, %f131, %f139, %f127;
	add.s32 	%r37, %r37, 2;
$L__BB0_8:
	and.b32  	%r31, %r38, 1;
	setp.eq.b32 	%p7, %r31, 1;
	not.pred 	%p8, %p7;
	@%p8 bra 	$L__BB0_10;
	mul.wide.u32 	%rd13, %r37, 20;
	add.s64 	%rd14, %rd1, %rd13;
	ld.global.f32 	%f140, [%rd14];
	sub.f32 	%f141, %f140, %f1;
	ld.global.f32 	%f142, [%rd14+4];
	sub.f32 	%f143, %f142, %f2;
	mul.f32 	%f144, %f143, %f143;
	fma.rn.f32 	%f145, %f141, %f141, %f144;
	add.f32 	%f146, %f145, 0f38D1B717;
	rsqrt.approx.f32 	%f147, %f146;
	mul.f32 	%f148, %f147, %f147;
	mul.f32 	%f149, %f147, %f148;
	ld.global.f32 	%f150, [%rd14+16];
	cvt.f64.f32 	%fd28, %f150;
	mul.f64 	%fd29, %fd1, %fd28;
	cvt.f64.f32 	%fd30, %f149;
	mul.f64 	%fd31, %fd29, %fd30;
	cvt.rn.f32.f64 	%f151, %fd31;
	fma.rn.f32 	%f281, %f141, %f151, %f281;
	fma.rn.f32 	%f282, %f143, %f151, %f282;
$L__BB0_10:
	setp.ge.s32 	%p9, %r38, %r24;
	@%p9 bra 	$L__BB0_14;
	setp.eq.s32 	%p10, %r1, %r38;
	@%p10 bra 	$L__BB0_13;
	mul.wide.u32 	%rd15, %r38, 20;
	add.s64 	%rd16, %rd1, %rd15;
	ld.global.f32 	%f152, [%rd16];
	mul.wide.s32 	%rd17, %r1, 20;
	add.s64 	%rd18, %rd1, %rd17;
	ld.global.f32 	%f153, [%rd18];
	sub.f32 	%f154, %f152, %f153;
	ld.global.f32 	%f155, [%rd16+4];
	ld.global.f32 	%f156, [%rd18+4];
	sub.f32 	%f157, %f155, %f156;
	mul.f32 	%f158, %f157, %f157;
	fma.rn.f32 	%f159, %f154, %f154, %f158;
	add.f32 	%f160, %f159, 0f38D1B717;
	rsqrt.approx.f32 	%f161, %f160;
	mul.f32 	%f162, %f161, %f161;
	mul.f32 	%f163, %f161, %f162;
	ld.global.f32 	%f164, [%rd18+16];
	cvt.f64.f32 	%fd32, %f164;
	mul.f64 	%fd33, %fd32, 0d3FE0000000000000;
	ld.global.f32 	%f165, [%rd16+16];
	cvt.f64.f32 	%fd34, %f165;
	mul.f64 	%fd35, %fd33, %fd34;
	cvt.f64.f32 	%fd36, %f163;
	mul.f64 	%fd37, %fd35, %fd36;
	cvt.rn.f32.f64 	%f166, %fd37;
	fma.rn.f32 	%f281, %f154, %f166, %f281;
	fma.rn.f32 	%f282, %f157, %f166, %f282;
$L__BB0_13:
	add.s32 	%r38, %r38, 1;
$L__BB0_14:
	setp.lt.s32 	%p11, %r38, %r24;
	@%p11 bra 	$L__BB0_16;
	mul.wide.s32 	%rd19, %r1, 20;
	add.s64 	%rd20, %rd1, %rd19;
	ld.global.f32 	%f299, [%rd20+16];
	ld.global.f32 	%f298, [%rd20];
	ld.global.f32 	%f297, [%rd20+4];
	bra.uni 	$L__BB0_24;
$L__BB0_16:
	mul.wide.s32 	%rd21, %r1, 20;
	add.s64 	%rd22, %rd1, %rd21;
	ld.global.f32 	%f298, [%rd22];
	ld.global.f32 	%f297, [%rd22+4];
	ld.global.f32 	%f299, [%rd22+16];
	cvt.f64.f32 	%fd38, %f299;
	mul.f64 	%fd2, %fd38, 0d3FE0000000000000;
	sub.s32 	%r14, %r24, %r38;
	and.b32  	%r15, %r14, 3;
	sub.s32 	%r32, %r38, %r24;
	setp.gt.u32 	%p12, %r32, -4;
	@%p12 bra 	$L__BB0_19;
	and.b32  	%r33, %r14, -4;
	neg.s32 	%r40, %r33;
	mul.wide.u32 	%rd23, %r38, 20;
	add.s64 	%rd24, %rd23, %rd1;
	add.s64 	%rd32, %rd24, 40;
$L__BB0_18:
	.pragma "nounroll";
	ld.global.f32 	%f168, [%rd32+-40];
	sub.f32 	%f169, %f168, %f298;
	ld.global.f32 	%f170, [%rd32+-36];
	sub.f32 	%f171, %f170, %f297;
	mul.f32 	%f172, %f171, %f171;
	fma.rn.f32 	%f173, %f169, %f169, %f172;
	add.f32 	%f174, %f173, 0f38D1B717;
	rsqrt.approx.f32 	%f175, %f174;
	mul.f32 	%f176, %f175, %f175;
	mul.f32 	%f177, %f175, %f176;
	ld.global.f32 	%f178, [%rd32+-24];
	cvt.f64.f32 	%fd39, %f178;
	mul.f64 	%fd40, %fd2, %fd39;
	cvt.f64.f32 	%fd41, %f177;
	mul.f64 	%fd42, %fd40, %fd41;
	cvt.rn.f32.f64 	%f179, %fd42;
	fma.rn.f32 	%f180, %f169, %f179, %f281;
	fma.rn.f32 	%f181, %f171, %f179, %f282;
	ld.global.f32 	%f182, [%rd32+-20];
	sub.f32 	%f183, %f182, %f298;
	ld.global.f32 	%f184, [%rd32+-16];
	sub.f32 	%f185, %f184, %f297;
	mul.f32 	%f186, %f185, %f185;
	fma.rn.f32 	%f187, %f183, %f183, %f186;
	add.f32 	%f188, %f187, 0f38D1B717;
	rsqrt.approx.f32 	%f189, %f188;
	mul.f32 	%f190, %f189, %f189;
	mul.f32 	%f191, %f189, %f190;
	ld.global.f32 	%f192, [%rd32+-4];
	cvt.f64.f32 	%fd43, %f192;
	mul.f64 	%fd44, %fd2, %fd43;
	cvt.f64.f32 	%fd45, %f191;
	mul.f64 	%fd46, %fd44, %fd45;
	cvt.rn.f32.f64 	%f193, %fd46;
	fma.rn.f32 	%f194, %f183, %f193, %f180;
	fma.rn.f32 	%f195, %f185, %f193, %f181;
	ld.global.f32 	%f196, [%rd32];
	sub.f32 	%f197, %f196, %f298;
	ld.global.f32 	%f198, [%rd32+4];
	sub.f32 	%f199, %f198, %f297;
	mul.f32 	%f200, %f199, %f199;
	fma.rn.f32 	%f201, %f197, %f197, %f200;
	add.f32 	%f202, %f201, 0f38D1B717;
	rsqrt.approx.f32 	%f203, %f202;
	mul.f32 	%f204, %f203, %f203;
	mul.f32 	%f205, %f203, %f204;
	ld.global.f32 	%f206, [%rd32+16];
	cvt.f64.f32 	%fd47, %f206;
	mul.f64 	%fd48, %fd2, %fd47;
	cvt.f64.f32 	%fd49, %f205;
	mul.f64 	%fd50, %fd48, %fd49;
	cvt.rn.f32.f64 	%f207, %fd50;
	fma.rn.f32 	%f208, %f197, %f207, %f194;
	fma.rn.f32 	%f209, %f199, %f207, %f195;
	ld.global.f32 	%f210, [%rd32+20];
	sub.f32 	%f211, %f210, %f298;
	ld.global.f32 	%f212, [%rd32+24];
	sub.f32 	%f213, %f212, %f297;
	mul.f32 	%f214, %f213, %f213;
	fma.rn.f32 	%f215, %f211, %f211, %f214;
	add.f32 	%f216, %f215, 0f38D1B717;
	rsqrt.approx.f32 	%f217, %f216;
	mul.f32 	%f218, %f217, %f217;
	mul.f32 	%f219, %f217, %f218;
	ld.global.f32 	%f220, [%rd32+36];
	cvt.f64.f32 	%fd51, %f220;
	mul.f64 	%fd52, %fd2, %fd51;
	cvt.f64.f32 	%fd53, %f219;
	mul.f64 	%fd54, %fd52, %fd53;
	cvt.rn.f32.f64 	%f221, %fd54;
	fma.rn.f32 	%f281, %f211, %f221, %f208;
	fma.rn.f32 	%f282, %f213, %f221, %f209;
	add.s32 	%r38, %r38, 4;
	add.s32 	%r40, %r40, 4;
	add.s64 	%rd32, %rd32, 80;
	setp.ne.s32 	%p13, %r40, 0;
	@%p13 bra 	$L__BB0_18;
$L__BB0_19:
	setp.eq.s32 	%p14, %r15, 0;
	@%p14 bra 	$L__BB0_24;
	setp.eq.s32 	%p15, %r15, 1;
	@%p15 bra 	$L__BB0_22;
	mul.wide.u32 	%rd25, %r38, 20;
	add.s64 	%rd26, %rd1, %rd25;
	ld.global.f32 	%f223, [%rd26];
	sub.f32 	%f224, %f223, %f298;
	ld.global.f32 	%f225, [%rd26+4];
	sub.f32 	%f226, %f225, %f297;
	mul.f32 	%f227, %f226, %f226;
	fma.rn.f32 	%f228, %f224, %f224, %f227;
	add.f32 	%f229, %f228, 0f38D1B717;
	rsqrt.approx.f32 	%f230, %f229;
	mul.f32 	%f231, %f230, %f230;
	mul.f32 	%f232, %f230, %f231;
	ld.global.f32 	%f233, [%rd26+16];
	cvt.f64.f32 	%fd55, %f233;
	mul.f64 	%fd56, %fd2, %fd55;
	cvt.f64.f32 	%fd57, %f232;
	mul.f64 	%fd58, %fd56, %fd57;
	cvt.rn.f32.f64 	%f234, %fd58;
	fma.rn.f32 	%f235, %f224, %f234, %f281;
	fma.rn.f32 	%f236, %f226, %f234, %f282;
	ld.global.f32 	%f237, [%rd26+20];
	sub.f32 	%f238, %f237, %f298;
	ld.global.f32 	%f239, [%rd26+24];
	sub.f32 	%f240, %f239, %f297;
	mul.f32 	%f241, %f240, %f240;
	fma.rn.f32 	%f242, %f238, %f238, %f241;
	add.f32 	%f243, %f242, 0f38D1B717;
	rsqrt.approx.f32 	%f244, %f243;
	mul.f32 	%f245, %f244, %f244;
	mul.f32 	%f246, %f244, %f245;
	ld.global.f32 	%f247, [%rd26+36];
	cvt.f64.f32 	%fd59, %f247;
	mul.f64 	%fd60, %fd2, %fd59;
	cvt.f64.f32 	%fd61, %f246;
	mul.f64 	%fd62, %fd60, %fd61;
	cvt.rn.f32.f64 	%f248, %fd62;
	fma.rn.f32 	%f281, %f238, %f248, %f235;
	fma.rn.f32 	%f282, %f240, %f248, %f236;
	add.s32 	%r38, %r38, 2;
$L__BB0_22:
	and.b32  	%r34, %r14, 1;
	setp.eq.b32 	%p16, %r34, 1;
	not.pred 	%p17, %p16;
	@%p17 bra 	$L__BB0_24;
	mul.wide.u32 	%rd27, %r38, 20;
	add.s64 	%rd28, %rd1, %rd27;
	ld.global.f32 	%f249, [%rd28];
	sub.f32 	%f250, %f249, %f298;
	ld.global.f32 	%f251, [%rd28+4];
	sub.f32 	%f252, %f251, %f297;
	mul.f32 	%f253, %f252, %f252;
	fma.rn.f32 	%f254, %f250, %f250, %f253;
	add.f32 	%f255, %f254, 0f38D1B717;
	rsqrt.approx.f32 	%f256, %f255;
	mul.f32 	%f257, %f256, %f256;
	mul.f32 	%f258, %f256, %f257;
	ld.global.f32 	%f259, [%rd28+16];
	cvt.f64.f32 	%fd63, %f259;
	mul.f64 	%fd64, %fd2, %fd63;
	cvt.f64.f32 	%fd65, %f258;
	mul.f64 	%fd66, %fd64, %fd65;
	cvt.rn.f32.f64 	%f260, %fd66;
	fma.rn.f32 	%f281, %f250, %f260, %f281;
	fma.rn.f32 	%f282, %f252, %f260, %f282;
$L__BB0_24:
	mul.f32 	%f261, %f281, 0f3C23D70A;
	div.rn.f32 	%f262, %f261, %f299;
	mul.wide.s32 	%rd29, %r1, 20;
	add.s64 	%rd30, %rd1, %rd29;
	ld.global.f32 	%f263, [%rd30+8];
	add.f32 	%f264, %f263, %f262;
	st.global.f32 	[%rd30+8], %f264;
	mul.f32 	%f265, %f282, 0f3C23D70A;
	div.rn.f32 	%f266, %f265, %f299;
	ld.global.f32 	%f267, [%rd30+12];
	add.f32 	%f268, %f267, %f266;
	st.global.f32 	[%rd30+12], %f268;
	fma.rn.f32 	%f269, %f264, 0f3C23D70A, %f298;
	st.global.f32 	[%rd30], %f269;
	fma.rn.f32 	%f270, %f268, 0f3C23D70A, %f297;
	st.global.f32 	[%rd30+4], %f270;
$L__BB0_25:
	ret;

}


// ===== COMPILED SASS (sm_100) =====

	.target	sm_100

	.elftype	@"ET_EXEC"


//--------------------- .note.nv.tkinfo           --------------------------
	.section	.note.nv.tkinfo,"",@"SHT_NOTE"
	.sectionflags	@"SHF_NOTE_NV_TKINFO"
	.tkinfo
        /*0018*/ 	.word	0x00000002
        /*0030*/ 	.string	""
        /*0030*/ 	.string	"ptxas"
        /*0030*/ 	.string	"Cuda compilation tools, release 13.0, V13.0.88"
        /*0030*/ 	.string	"Build cuda_13.0.r13.0/compiler.36424714_0"
        /*0030*/ 	.string	"-arch sm_100 -m 64 "



//--------------------- .note.nv.cuinfo           --------------------------
	.section	.note.nv.cuinfo,"",@"SHT_NOTE"
	.sectionflags	@"SHF_NOTE_NV_CUINFO"
        /*0018*/ 	.short	0x0002
        /*001a*/ 	.short	0x0064
        /*001c*/ 	.short	0x0082
	.zero		2


//--------------------- .nv.info                  --------------------------
	.section	.nv.info,"",@"SHT_CUDA_INFO"
	.align	4


	//----- nvinfo : EIATTR_REGCOUNT
	.align		4
        /*0000*/ 	.byte	0x04, 0x2f
        /*0002*/ 	.short	(.L_1 - .L_0)
	.align		4
.L_0:
        /*0004*/ 	.word	index@(_Z12updateBodiesP4Bodyi)
        /*0008*/ 	.word	0x00000020


	//----- nvinfo : EIATTR_FRAME_SIZE
	.align		4
.L_1:
        /*000c*/ 	.byte	0x04, 0x11
        /*000e*/ 	.short	(.L_3 - .L_2)
	.align		4
.L_2:
        /*0010*/ 	.word	index@($__internal_0_$__cuda_sm3x_div_rn_noftz_f32_slowpath)
        /*0014*/ 	.word	0x00000000


	//----- nvinfo : EIATTR_FRAME_SIZE
	.align		4
.L_3:
        /*0018*/ 	.byte	0x04, 0x11
        /*001a*/ 	.short	(.L_5 - .L_4)
	.align		4
.L_4:
        /*001c*/ 	.word	index@(_Z12updateBodiesP4Bodyi)
        /*0020*/ 	.word	0x00000000


	//----- nvinfo : EIATTR_MIN_STACK_SIZE
	.align		4
.L_5:
        /*0024*/ 	.byte	0x04, 0x12
        /*0026*/ 	.short	(.L_7 - .L_6)
	.align		4
.L_6:
        /*0028*/ 	.word	index@(_Z12updateBodiesP4Bodyi)
        /*002c*/ 	.word	0x00000000
.L_7:


//--------------------- .nv.compat                --------------------------
	.section	.nv.compat,"",@"SHT_CUDA_COMPAT_INFO"
	.align	4
        /*0000*/ 	.byte	0x02, 0x09, 0x00, 0x00, 0x02, 0x02, 0x01, 0x00, 0x02, 0x05, 0x05, 0x00, 0x03, 0x07, 0x01, 0x01
        /*0010*/ 	.byte	0x02, 0x03, 0x00, 0x00, 0x02, 0x06, 0x01, 0x00, 0x04, 0x0b, 0x08, 0x00, 0x01, 0x00, 0x00, 0x00
        /*0020*/ 	.byte	0x00, 0x00, 0x00, 0x00


//--------------------- .nv.info._Z12updateBodiesP4Bodyi --------------------------
	.section	.nv.info._Z12updateBodiesP4Bodyi,"",@"SHT_CUDA_INFO"
	.sectionflags	@""
	.align	4


	//----- nvinfo : EIATTR_CUDA_API_VERSION
	.align		4
        /*0000*/ 	.byte	0x04, 0x37
        /*0002*/ 	.short	(.L_9 - .L_8)
.L_8:
        /*0004*/ 	.word	0x00000082


	//----- nvinfo : EIATTR_KPARAM_INFO
	.align		4
.L_9:
        /*0008*/ 	.byte	0x04, 0x17
        /*000a*/ 	.short	(.L_11 - .L_10)
.L_10:
        /*000c*/ 	.word	0x00000000
        /*0010*/ 	.short	0x0001
        /*0012*/ 	.short	0x0008
        /*0014*/ 	.byte	0x00, 0xf0, 0x11, 0x00


	//----- nvinfo : EIATTR_KPARAM_INFO
	.align		4
.L_11:
        /*0018*/ 	.byte	0x04, 0x17
        /*001a*/ 	.short	(.L_13 - .L_12)
.L_12:
        /*001c*/ 	.word	0x00000000
        /*0020*/ 	.short	0x0000
        /*0022*/ 	.short	0x0000
        /*0024*/ 	.byte	0x00, 0xf5, 0x21, 0x00


	//----- nvinfo : EIATTR_SPARSE_MMA_MASK
	.align		4
.L_13:
        /*0028*/ 	.byte	0x03, 0x50
        /*002a*/ 	.short	0x0000


	//----- nvinfo : EIATTR_MAXREG_COUNT
	.align		4
        /*002c*/ 	.byte	0x03, 0x1b
        /*002e*/ 	.short	0x00ff


	//----- nvinfo : EIATTR_MERCURY_ISA_VERSION
	.align		4
        /*0030*/ 	.byte	0x03, 0x5f
        /*0032*/ 	.short	0x0101


	//----- nvinfo : EIATTR_VRC_CTA_INIT_COUNT
	.align		4
        /*0034*/ 	.byte	0x02, 0x4a
	.zero		1
	.zero		1


	//----- nvinfo : EIATTR_EXIT_INSTR_OFFSETS
	.align		4
        /*0038*/ 	.byte	0x04, 0x1c
        /*003a*/ 	.short	(.L_15 - .L_14)


	//   ....[0]....
.L_14:
        /*003c*/ 	.word	0x00000070


	//   ....[1]....
        /*0040*/ 	.word	0x00001de0


	//----- nvinfo : EIATTR_CRS_STACK_SIZE
	.align		4
.L_15:
        /*0044*/ 	.byte	0x04, 0x1e
        /*0046*/ 	.short	(.L_17 - .L_16)
.L_16:
        /*0048*/ 	.word	0x00000000


	//----- nvinfo : EIATTR_CBANK_PARAM_SIZE
	.align		4
.L_17:
        /*004c*/ 	.byte	0x03, 0x19
        /*004e*/ 	.short	0x000c


	//----- nvinfo : EIATTR_PARAM_CBANK
	.align		4
        /*0050*/ 	.byte	0x04, 0x0a
        /*0052*/ 	.short	(.L_19 - .L_18)
	.align		4
.L_18:
        /*0054*/ 	.word	index@(.nv.constant0._Z12updateBodiesP4Bodyi)
        /*0058*/ 	.short	0x0380
        /*005a*/ 	.short	0x000c


	//----- nvinfo : EIATTR_SW_WAR
	.align		4
.L_19:
        /*005c*/ 	.byte	0x04, 0x36
        /*005e*/ 	.short	(.L_21 - .L_20)
.L_20:
        /*0060*/ 	.word	0x00000008
.L_21:


//--------------------- .nv.callgraph             --------------------------
	.section	.nv.callgraph,"",@"SHT_CUDA_CALLGRAPH"
	.align	4
	.sectionentsize	8
	.align		4
        /*0000*/ 	.word	0x00000000
	.align		4
        /*0004*/ 	.word	0xffffffff
	.align		4
        /*0008*/ 	.word	0x00000000
	.align		4
        /*000c*/ 	.word	0xfffffffe
	.align		4
        /*0010*/ 	.word	0x00000000
	.align		4
        /*0014*/ 	.word	0xfffffffd
	.align		4
        /*0018*/ 	.word	0x00000000
	.align		4
        /*001c*/ 	.word	0xfffffffc


//--------------------- .text._Z12updateBodiesP4Bodyi --------------------------
	.section	.text._Z12updateBodiesP4Bodyi,"ax",@progbits
	.align	128
        .global         _Z12updateBodiesP4Bodyi
        .type           _Z12updateBodiesP4Bodyi,@function
        .size           _Z12updateBodiesP4Bodyi,(.L_x_35 - _Z12updateBodiesP4Bodyi)
        .other          _Z12updateBodiesP4Bodyi,@"STO_CUDA_ENTRY STV_DEFAULT"
_Z12updateBodiesP4Bodyi:
.text._Z12updateBodiesP4Bodyi:
[----:B------:R-:W-:Y:S01]  /*0000*/  LDC R1, c[0x0][0x37c] ;  /* 0x0000df00ff017b82 */ /* 0x000fe20000000800 */
[----:B------:R-:W0:Y:S07]  /*0010*/  S2R R3, SR_TID.X ;  /* 0x0000000000037919 */ /* 0x000e2e0000002100 */
[----:B------:R-:W0:Y:S01]  /*0020*/  S2UR UR4, SR_CTAID.X ;  /* 0x00000000000479c3 */ /* 0x000e220000002500 */
[----:B------:R-:W1:Y:S07]  /*0030*/  LDCU UR8, c[0x0][0x388] ;  /* 0x00007100ff0877ac */ /* 0x000e6e0008000800 */
[----:B------:R-:W0:Y:S02]  /*0040*/  LDC R0, c[0x0][0x360] ;  /* 0x0000d800ff007b82 */ /* 0x000e240000000800 */
[----:B0-----:R-:W-:-:S05]  /*0050*/  IMAD R0, R0, UR4, R3 ;  /* 0x0000000400007c24 */ /* 0x001fca000f8e0203 */
[----:B-1----:R-:W-:-:S13]  /*0060*/  ISETP.GE.AND P0, PT, R0, UR8, PT ;  /* 0x0000000800007c0c */ /* 0x002fda000bf06270 */
[----:B------:R-:W-:Y:S05]  /*0070*/  @P0 EXIT ;  /* 0x000000000000094d */ /* 0x000fea0003800000 */
[----:B------:R-:W-:Y:S01]  /*0080*/  ISETP.GE.AND P0, PT, R0, 0x1, PT ;  /* 0x000000010000780c */ /* 0x000fe20003f06270 */
[----:B------:R-:W0:Y:S01]  /*0090*/  LDCU.64 UR6, c[0x0][0x358] ;  /* 0x00006b00ff0677ac */ /* 0x000e220008000a00 */
[----:B------:R-:W-:Y:S01]  /*00a0*/  BSSY.RECONVERGENT B0, `(.L_x_0) ;  /* 0x00000c2000007945 */ /* 0x000fe20003800200 */
[----:B------:R-:W-:Y:S01]  /*00b0*/  HFMA2 R29, -RZ, RZ, 0, 0 ;  /* 0x00000000ff1d7431 */ /* 0x000fe200000001ff */
[----:B------:R-:W-:Y:S01]  /*00c0*/  MOV R3, RZ ;  /* 0x000000ff00037202 */ /* 0x000fe20000000f00 */
[----:B------:R-:W-:-:S08]  /*00d0*/  HFMA2 R8, -RZ, RZ, 0, 0 ;  /* 0x00000000ff087431 */ /* 0x000fd000000001ff */
[----:B------:R-:W-:Y:S05]  /*00e0*/  @!P0 BRA `(.L_x_1) ;  /* 0x0000000800f48947 */ /* 0x000fea0003800000 */
[----:B------:R-:W1:Y:S02]  /*00f0*/  LDC.64 R12, c[0x0][0x380] ;  /* 0x0000e000ff0c7b82 */ /* 0x000e640000000a00 */
[----:B-1----:R-:W-:-:S05]  /*0100*/  IMAD.WIDE.U32 R10, R0, 0x14, R12 ;  /* 0x00000014000a7825 */ /* 0x002fca00078e000c */
[----:B0-----:R-:W2:Y:S04]  /*0110*/  LDG.E R2, desc[UR6][R10.64+0x10] ;  /* 0x000010060a027981 */ /* 0x001ea8000c1e1900 */
[----:B------:R0:W5:Y:S04]  /*0120*/  LDG.E R4, desc[UR6][R10.64] ;  /* 0x000000060a047981 */ /* 0x000168000c1e1900 */
[----:B------:R0:W5:Y:S01]  /*0130*/  LDG.E R5, desc[UR6][R10.64+0x4] ;  /* 0x000004060a057981 */ /* 0x000162000c1e1900 */
[----:B------:R-:W-:Y:S01]  /*0140*/  VIMNMX R7, PT, PT, R0, UR8, PT ;  /* 0x0000000800077c48 */ /* 0x000fe2000bfe0100 */
[----:B------:R-:W-:Y:S01]  /*0150*/  BSSY.RECONVERGENT B1, `(.L_x_2) ;  /* 0x000006c000017945 */ /* 0x000fe20003800200 */
[----:B------:R-:W-:-:S02]  /*0160*/  MOV R8, RZ ;  /* 0x000000ff00087202 */ /* 0x000fc40000000f00 */
[C---:B------:R-:W-:Y:S02]  /*0170*/  ISETP.GE.AND P1, PT, R7.reuse, 0x4, PT ;  /* 0x000000040700780c */ /* 0x040fe40003f26270 */
[----:B------:R-:W-:Y:S02]  /*0180*/  VIMNMX R3, PT, PT, R7, 0x1, !PT ;  /* 0x0000000107037848 */ /* 0x000fe40007fe0100 */
[----:B------:R-:W-:Y:S02]  /*0190*/  MOV R7, RZ ;  /* 0x000000ff00077202 */ /* 0x000fe40000000f00 */
[----:B------:R-:W-:Y:S02]  /*01a0*/  LOP3.LUT R6, R3, 0x3, RZ, 0xc0, !PT ;  /* 0x0000000303067812 */ /* 0x000fe400078ec0ff */
[----:B------:R-:W-:Y:S02]  /*01b0*/  MOV R29, RZ ;  /* 0x000000ff001d7202 */ /* 0x000fe40000000f00 */
[----:B------:R-:W-:Y:S01]  /*01c0*/  ISETP.NE.AND P0, PT, R6, RZ, PT ;  /* 0x000000ff0600720c */ /* 0x000fe20003f05270 */
[----:B--2---:R-:W1:Y:S02]  /*01d0*/  F2F.F64.F32 R14, R2 ;  /* 0x00000002000e7310 */ /* 0x004e640000201800 */
[----:B-1----:R-:W-:Y:S01]  /*01e0*/  DMUL R14, R14, 0.5 ;  /* 0x3fe000000e0e7828 */ /* 0x002fe20000000000 */
[----:B0-----:R-:W-:Y:S10]  /*01f0*/  @!P1 BRA `(.L_x_3) ;  /* 0x0000000400849947 */ /* 0x001ff40003800000 */
[----:B------:R-:W0:Y:S01]  /*0200*/  LDCU.64 UR4, c[0x0][0x380] ;  /* 0x00007000ff0477ac */ /* 0x000e220008000a00 */
[----:B------:R-:W-:Y:S02]  /*0210*/  LOP3.LUT R7, R3, 0x7ffffffc, RZ, 0xc0, !PT ;  /* 0x7ffffffc03077812 */ /* 0x000fe400078ec0ff */
[----:B------:R-:W-:Y:S02]  /*0220*/  MOV R8, RZ ;  /* 0x000000ff00087202 */ /* 0x000fe40000000f00 */
[----:B------:R-:W-:Y:S01]  /*0230*/  IADD3 R22, PT, PT, -R7, RZ, RZ ;  /* 0x000000ff07167210 */ /* 0x000fe20007ffe1ff */
[----:B0-----:R-:W-:-:S04]  /*0240*/  UIADD3 UR4, UP0, UPT, UR4, 0x28, URZ ;  /* 0x0000002804047890 */ /* 0x001fc8000ff1e0ff */
[----:B------:R-:W-:Y:S02]  /*0250*/  UIADD3.X UR5, UPT, UPT, URZ, UR5, URZ, UP0, !UPT ;  /* 0x00000005ff057290 */ /* 0x000fe400087fe4ff */
[----:B------:R-:W-:-:S04]  /*0260*/  MOV R10, UR4 ;  /* 0x00000004000a7c02 */ /* 0x000fc80008000f00 */
[----:B------:R-:W-:-:S07]  /*0270*/  MOV R11, UR5 ;  /* 0x00000005000b7c02 */ /* 0x000fce0008000f00 */
.L_x_4:
[----:B------:R-:W2:Y:S04]  /*0280*/  LDG.E R16, desc[UR6][R10.64+-0x24] ;  /* 0xffffdc060a107981 */ /* 0x000ea8000c1e1900 */
[----:B------:R-:W3:Y:S04]  /*0290*/  LDG.E R19, desc[UR6][R10.64+-0x28] ;  /* 0xffffd8060a137981 */ /* 0x000ee8000c1e1900 */
[----:B------:R-:W4:Y:S04]  /*02a0*/  LDG.E R25, desc[UR6][R10.64+-0x18] ;  /* 0xffffe8060a197981 */ /* 0x000f28000c1e1900 */
[----:B------:R-:W4:Y:S04]  /*02b0*/  LDG.E R26, desc[UR6][R10.64+-0x10] ;  /* 0xfffff0060a1a7981 */ /* 0x000f28000c1e1900 */
[----:B------:R-:W4:Y:S04]  /*02c0*/  LDG.E R17, desc[UR6][R10.64+-0x14] ;  /* 0xffffec060a117981 */ /* 0x000f28000c1e1900 */
[----:B------:R-:W4:Y:S04]  /*02d0*/  LDG.E R2, desc[UR6][R10.64+0x4] ;  /* 0x000004060a027981 */ /* 0x000f28000c1e1900 */
[----:B------:R-:W4:Y:S04]  /*02e0*/  LDG.E R9, desc[UR6][R10.64] ;  /* 0x000000060a097981 */ /* 0x000f28000c1e1900 */
[----:B------:R-:W4:Y:S01]  /*02f0*/  LDG.E R18, desc[UR6][R10.64+-0x4] ;  /* 0xfffffc060a127981 */ /* 0x000f22000c1e1900 */
[----:B--2--5:R-:W-:Y:S01]  /*0300*/  FADD R23, -R5, R16 ;  /* 0x0000001005177221 */ /* 0x024fe20000000100 */
[----:B---3--:R-:W-:-:S03]  /*0310*/  FADD R16, -R4, R19 ;  /* 0x0000001304107221 */ /* 0x008fc60000000100 */
[----:B------:R-:W-:-:S04]  /*0320*/  FMUL R19, R23, R23 ;  /* 0x0000001717137220 */ /* 0x000fc80000400000 */
[----:B------:R-:W-:-:S04]  /*0330*/  FFMA R19, R16, R16, R19 ;  /* 0x0000001010137223 */ /* 0x000fc80000000013 */
[----:B------:R-:W-:-:S05]  /*0340*/  FADD R19, R19, 9.9999997473787516356e-05 ;  /* 0x38d1b71713137421 */ /* 0x000fca0000000000 */
[----:B------:R-:W-:-:S13]  /*0350*/  FSETP.GEU.AND P1, PT, |R19|, 1.175494350822287508e-38, PT ;  /* 0x008000001300780b */ /* 0x000fda0003f2e200 */
[----:B------:R-:W-:-:S04]  /*0360*/  @!P1 FMUL R19, R19, 16777216 ;  /* 0x4b80000013139820 */ /* 0x000fc80000400000 */
[----:B------:R-:W0:Y:S08]  /*0370*/  MUFU.RSQ R20, R19 ;  /* 0x0000001300147308 */ /* 0x000e300000001400 */
[----:B----4-:R-:W1:Y:S01]  /*0380*/  F2F.F64.F32 R24, R25 ;  /* 0x0000001900187310 */ /* 0x010e620000201800 */
[----:B0-----:R-:W-:-:S04]  /*0390*/  @!P1 FMUL R20, R20, 4096 ;  /* 0x4580000014149820 */ /* 0x001fc80000400000 */
[----:B------:R-:W-:-:S04]  /*03a0*/  FMUL R21, R20, R20 ;  /* 0x0000001414157220 */ /* 0x000fc80000400000 */
[----:B------:R-:W-:-:S04]  /*03b0*/  FMUL R28, R20, R21 ;  /* 0x00000015141c7220 */ /* 0x000fc80000400000 */
[----:B------:R-:W0:Y:S01]  /*03c0*/  F2F.F64.F32 R20, R28 ;  /* 0x0000001c00147310 */ /* 0x000e220000201800 */
[----:B-1----:R-:W-:Y:S01]  /*03d0*/  DMUL R24, R14, R24 ;  /* 0x000000180e187228 */ /* 0x002fe20000000000 */
[----:B------:R-:W-:-:S07]  /*03e0*/  FADD R27, -R5, R26 ;  /* 0x0000001a051b7221 */ /* 0x000fce0000000100 */
[----:B0-----:R-:W-:Y:S01]  /*03f0*/  DMUL R20, R24, R20 ;  /* 0x0000001418147228 */ /* 0x001fe20000000000 */
[----:B------:R-:W-:Y:S01]  /*0400*/  FADD R24, -R4, R17 ;  /* 0x0000001104187221 */ /* 0x000fe20000000100 */
[----:B------:R-:W-:-:S04]  /*0410*/  FMUL R17, R27, R27 ;  /* 0x0000001b1b117220 */ /* 0x000fc80000400000 */
[----:B------:R-:W-:-:S04]  /*0420*/  FFMA R17, R24, R24, R17 ;  /* 0x0000001818117223 */ /* 0x000fc80000000011 */
[----:B------:R-:W-:-:S05]  /*0430*/  FADD R26, R17, 9.9999997473787516356e-05 ;  /* 0x38d1b717111a7421 */ /* 0x000fca0000000000 */
[----:B------:R-:W-:-:S13]  /*0440*/  FSETP.GEU.AND P1, PT, |R26|, 1.175494350822287508e-38, PT ;  /* 0x008000001a00780b */ /* 0x000fda0003f2e200 */
[----:B------:R-:W-:-:S04]  /*0450*/  @!P1 FMUL R26, R26, 16777216 ;  /* 0x4b8000001a1a9820 */ /* 0x000fc80000400000 */
[----:B------:R0:W1:Y:S08]  /*0460*/  MUFU.RSQ R17, R26 ;  /* 0x0000001a00117308 */ /* 0x0000700000001400 */
[----:B------:R-:W2:Y:S01]  /*0470*/  F2F.F32.F64 R20, R20 ;  /* 0x0000001400147310 */ /* 0x000ea20000301000 */
[----:B0-----:R-:W3:Y:S01]  /*0480*/  LDG.E R26, desc[UR6][R10.64+0x18] ;  /* 0x000018060a1a7981 */ /* 0x001ee2000c1e1900 */
[----:B-1----:R-:W-:-:S04]  /*0490*/  @!P1 FMUL R17, R17, 4096 ;  /* 0x4580000011119820 */ /* 0x002fc80000400000 */
[----:B------:R-:W-:-:S04]  /*04a0*/  FMUL R28, R17, R17 ;  /* 0x00000011111c7220 */ /* 0x000fc80000400000 */
[----:B------:R-:W-:Y:S02]  /*04b0*/  FMUL R17, R17, R28 ;  /* 0x0000001c11117220 */ /* 0x000fe40000400000 */
[----:B------:R-:W4:Y:S01]  /*04c0*/  LDG.E R28, desc[UR6][R10.64+0x10] ;  /* 0x000010060a1c7981 */ /* 0x000f22000c1e1900 */
[----:B--2---:R-:W-:-:S03]  /*04d0*/  FFMA R8, R23, R20, R8 ;  /* 0x0000001417087223 */ /* 0x004fc60000000008 */
[----:B------:R-:W2:Y:S01]  /*04e0*/  LDG.E R23, desc[UR6][R10.64+0x14] ;  /* 0x000014060a177981 */ /* 0x000ea2000c1e1900 */
[----:B------:R-:W-:Y:S01]  /*04f0*/  FADD R25, -R5, R2 ;  /* 0x0000000205197221 */ /* 0x000fe20000000100 */
[----:B------:R-:W-:-:S03]  /*0500*/  FADD R2, -R4, R9 ;  /* 0x0000000904027221 */ /* 0x000fc60000000100 */
[----:B------:R-:W-:Y:S01]  /*0510*/  FMUL R9, R25, R25 ;  /* 0x0000001919097220 */ /* 0x000fe20000400000 */
[----:B------:R-:W0:Y:S03]  /*0520*/  F2F.F64.F32 R18, R18 ;  /* 0x0000001200127310 */ /* 0x000e260000201800 */
[----:B------:R-:W-:-:S04]  /*0530*/  FFMA R9, R2, R2, R9 ;  /* 0x0000000202097223 */ /* 0x000fc80000000009 */
[----:B------:R-:W-:Y:S01]  /*0540*/  FADD R9, R9, 9.9999997473787516356e-05 ;  /* 0x38d1b71709097421 */ /* 0x000fe20000000000 */
[----:B------:R-:W-:Y:S02]  /*0550*/  FFMA R29, R16, R20, R29 ;  /* 0x00000014101d7223 */ /* 0x000fe4000000001d */
[----:B------:R-:W1:Y:S02]  /*0560*/  F2F.F64.F32 R16, R17 ;  /* 0x0000001100107310 */ /* 0x000e640000201800 */
[----:B------:R-:W-:Y:S01]  /*0570*/  FSETP.GEU.AND P1, PT, |R9|, 1.175494350822287508e-38, PT ;  /* 0x008000000900780b */ /* 0x000fe20003f2e200 */
[----:B0-----:R-:W-:-:S12]  /*0580*/  DMUL R18, R14, R18 ;  /* 0x000000120e127228 */ /* 0x001fd80000000000 */
[----:B------:R-:W-:Y:S01]  /*0590*/  @!P1 FMUL R9, R9, 16777216 ;  /* 0x4b80000009099820 */ /* 0x000fe20000400000 */
[----:B-1----:R-:W-:-:S03]  /*05a0*/  DMUL R16, R18, R16 ;  /* 0x0000001012107228 */ /* 0x002fc60000000000 */
[----:B------:R0:W1:Y:S02]  /*05b0*/  MUFU.RSQ R18, R9 ;  /* 0x0000000900127308 */ /* 0x0000640000001400 */
[----:B0-----:R0:W2:Y:S01]  /*05c0*/  LDG.E R9, desc[UR6][R10.64+0x24] ;  /* 0x000024060a097981 */ /* 0x0010a2000c1e1900 */
[----:B-1----:R-:W-:-:S04]  /*05d0*/  @!P1 FMUL R18, R18, 4096 ;  /* 0x4580000012129820 */ /* 0x002fc80000400000 */
[----:B------:R-:W-:-:S04]  /*05e0*/  FMUL R19, R18, R18 ;  /* 0x0000001212137220 */ /* 0x000fc80000400000 */
[----:B------:R-:W-:-:S06]  /*05f0*/  FMUL R19, R18, R19 ;  /* 0x0000001312137220 */ /* 0x000fcc0000400000 */
[----:B------:R-:W-:Y:S01]  /*0600*/  F2F.F64.F32 R18, R19 ;  /* 0x0000001300127310 */ /* 0x000fe20000201800 */
[----:B------:R-:W-:Y:S02]  /*0610*/  IADD3 R22, PT, PT, R22, 0x4, RZ ;  /* 0x0000000416167810 */ /* 0x000fe40007ffe0ff */
[----:B0-----:R-:W-:-:S04]  /*0620*/  IADD3 R10, P2, PT, R10, 0x50, RZ ;  /* 0x000000500a0a7810 */ /* 0x001fc80007f5e0ff */
[----:B------:R-:W-:Y:S01]  /*0630*/  IADD3.X R11, PT, PT, RZ, R11, RZ, P2, !PT ;  /* 0x0000000bff0b7210 */ /* 0x000fe200017fe4ff */
[----:B----4-:R-:W0:Y:S01]  /*0640*/  F2F.F64.F32 R20, R28 ;  /* 0x0000001c00147310 */ /* 0x010e220000201800 */
[----:B---3--:R-:W-:Y:S01]  /*0650*/  FADD R26, -R5, R26 ;  /* 0x0000001a051a7221 */ /* 0x008fe20000000100 */
[----:B--2---:R-:W-:Y:S01]  /*0660*/  FADD R23, -R4, R23 ;  /* 0x0000001704177221 */ /* 0x004fe20000000100 */
[----:B0-----:R-:W-:-:S08]  /*0670*/  DMUL R20, R14, R20 ;  /* 0x000000140e147228 */ /* 0x001fd00000000000 */
[----:B------:R-:W-:Y:S01]  /*0680*/  DMUL R18, R20, R18 ;  /* 0x0000001214127228 */ /* 0x000fe20000000000 */
[----:B------:R-:W-:-:S04]  /*0690*/  FMUL R21, R26, R26 ;  /* 0x0000001a1a157220 */ /* 0x000fc80000400000 */
[----:B------:R-:W-:-:S04]  /*06a0*/  FFMA R21, R23, R23, R21 ;  /* 0x0000001717157223 */ /* 0x000fc80000000015 */
[----:B------:R-:W-:-:S05]  /*06b0*/  FADD R21, R21, 9.9999997473787516356e-05 ;  /* 0x38d1b71715157421 */ /* 0x000fca0000000000 */
[----:B------:R-:W-:-:S13]  /*06c0*/  FSETP.GEU.AND P1, PT, |R21|, 1.175494350822287508e-38, PT ;  /* 0x008000001500780b */ /* 0x000fda0003f2e200 */
[----:B------:R-:W-:-:S04]  /*06d0*/  @!P1 FMUL R21, R21, 16777216 ;  /* 0x4b80000015159820 */ /* 0x000fc80000400000 */
[----:B------:R-:W0:Y:S08]  /*06e0*/  MUFU.RSQ R28, R21 ;  /* 0x00000015001c7308 */ /* 0x000e300000001400 */
[----:B------:R1:W2:Y:S01]  /*06f0*/  F2F.F32.F64 R20, R16 ;  /* 0x0000001000147310 */ /* 0x0002a20000301000 */
[----:B0-----:R-:W-:-:S04]  /*0700*/  @!P1 FMUL R28, R28, 4096 ;  /* 0x458000001c1c9820 */ /* 0x001fc80000400000 */
[----:B-1----:R-:W-:-:S04]  /*0710*/  FMUL R17, R28, R28 ;  /* 0x0000001c1c117220 */ /* 0x002fc80000400000 */
[----:B------:R-:W-:Y:S02]  /*0720*/  FMUL R28, R28, R17 ;  /* 0x000000111c1c7220 */ /* 0x000fe40000400000 */
[----:B------:R-:W0:Y:S01]  /*0730*/  F2F.F64.F32 R16, R9 ;  /* 0x0000000900107310 */ /* 0x000e220000201800 */
[----:B--2---:R-:W-:-:S07]  /*0740*/  FFMA R21, R24, R20, R29 ;  /* 0x0000001418157223 */ /* 0x004fce000000001d */
[----:B------:R-:W1:Y:S01]  /*0750*/  F2F.F64.F32 R28, R28 ;  /* 0x0000001c001c7310 */ /* 0x000e620000201800 */
[----:B0-----:R-:W-:-:S07]  /*0760*/  DMUL R16, R14, R16 ;  /* 0x000000100e107228 */ /* 0x001fce0000000000 */
[----:B------:R-:W0:Y:S01]  /*0770*/  F2F.F32.F64 R18, R18 ;  /* 0x0000001200127310 */ /* 0x000e220000301000 */
[----:B-1----:R-:W-:Y:S01]  /*0780*/  DMUL R16, R16, R28 ;  /* 0x0000001c10107228 */ /* 0x002fe20000000000 */
[----:B------:R-:W-:Y:S01]  /*0790*/  ISETP.NE.AND P1, PT, R22, RZ, PT ;  /* 0x000000ff1600720c */ /* 0x000fe20003f25270 */
[----:B------:R-:W-:-:S08]  /*07a0*/  FFMA R8, R27, R20, R8 ;  /* 0x000000141b087223 */ /* 0x000fd00000000008 */
[----:B------:R-:W1:Y:S01]  /*07b0*/  F2F.F32.F64 R16, R16 ;  /* 0x0000001000107310 */ /* 0x000e620000301000 */
[-C--:B0-----:R-:W-:Y:S01]  /*07c0*/  FFMA R2, R2, R18.reuse, R21 ;  /* 0x0000001202027223 */ /* 0x081fe20000000015 */
[----:B------:R-:W-:-:S03]  /*07d0*/  FFMA R25, R25, R18, R8 ;  /* 0x0000001219197223 */ /* 0x000fc60000000008 */
[-C--:B-1----:R-:W-:Y:S01]  /*07e0*/  FFMA R29, R23, R16.reuse, R2 ;  /* 0x00000010171d7223 */ /* 0x082fe20000000002 */
[----:B------:R-:W-:Y:S01]  /*07f0*/  FFMA R8, R26, R16, R25 ;  /* 0x000000101a087223 */ /* 0x000fe20000000019 */
[----:B------:R-:W-:Y:S06]  /*0800*/  @P1 BRA `(.L_x_4) ;  /* 0xfffffff8009c1947 */ /* 0x000fec000383ffff */
.L_x_3:
[----:B------:R-:W-:Y:S05]  /*0810*/  BSYNC.RECONVERGENT B1 ;  /* 0x0000000000017941 */ /* 0x000fea0003800200 */
.L_x_2:
[----:B------:R-:W-:Y:S05]  /*0820*/  @!P0 BRA `(.L_x_1) ;  /* 0x0000000400248947 */ /* 0x000fea0003800000 */
[----:B------:R-:W-:Y:S01]  /*0830*/  ISETP.NE.AND P1, PT, R6, 0x1, PT ;  /* 0x000000010600780c */ /* 0x000fe20003f25270 */
[----:B------:R-:W-:Y:S01]  /*0840*/  BSSY.RECONVERGENT B1, `(.L_x_5) ;  /* 0x0000030000017945 */ /* 0x000fe20003800200 */
[----:B------:R-:W-:-:S04]  /*0850*/  LOP3.LUT R2, R3, 0x1, RZ, 0xc0, !PT ;  /* 0x0000000103027812 */ /* 0x000fc800078ec0ff */
[----:B------:R-:W-:-:S07]  /*0860*/  ISETP.NE.U32.AND P0, PT, R2, 0x1, PT ;  /* 0x000000010200780c */ /* 0x000fce0003f05070 */
[----:B------:R-:W-:Y:S06]  /*0870*/  @!P1 BRA `(.L_x_6) ;  /* 0x0000000000b09947 */ /* 0x000fec0003800000 */
[----:B------:R-:W-:-:S05]  /*0880*/  IMAD.WIDE.U32 R10, R7, 0x14, R12 ;  /* 0x00000014070a7825 */ /* 0x000fca00078e000c */
[----:B------:R-:W2:Y:S04]  /*0890*/  LDG.E R2, desc[UR6][R10.64+0x4] ;  /* 0x000004060a027981 */ /* 0x000ea8000c1e1900 */
[----:B------:R-:W3:Y:S04]  /*08a0*/  LDG.E R17, desc[UR6][R10.64] ;  /* 0x000000060a117981 */ /* 0x000ee8000c1e1900 */
[----:B------:R-:W4:Y:S04]  /*08b0*/  LDG.E R6, desc[UR6][R10.64+0x18] ;  /* 0x000018060a067981 */ /* 0x000f28000c1e1900 */
[----:B------:R-:W4:Y:S04]  /*08c0*/  LDG.E R19, desc[UR6][R10.64+0x14] ;  /* 0x000014060a137981 */ /* 0x000f28000c1e1900 */
[----:B------:R-:W4:Y:S04]  /*08d0*/  LDG.E R23, desc[UR6][R10.64+0x10] ;  /* 0x000010060a177981 */ /* 0x000f28000c1e1900 */
[----:B------:R-:W4:Y:S01]  /*08e0*/  LDG.E R24, desc[UR6][R10.64+0x24] ;  /* 0x000024060a187981 */ /* 0x000f22000c1e1900 */
[----:B------:R-:W-:Y:S01]  /*08f0*/  IADD3 R7, PT, PT, R7, 0x2, RZ ;  /* 0x0000000207077810 */ /* 0x000fe20007ffe0ff */
[----:B--2--5:R-:W-:Y:S01]  /*0900*/  FADD R9, -R5, R2 ;  /* 0x0000000205097221 */ /* 0x024fe20000000100 */
[----:B---3--:R-:W-:-:S03]  /*0910*/  FADD R22, -R4, R17 ;  /* 0x0000001104167221 */ /* 0x008fc60000000100 */
[----:B------:R-:W-:Y:S01]  /*0920*/  FMUL R17, R9, R9 ;  /* 0x0000000909117220 */ /* 0x000fe20000400000 */
[----:B----4-:R-:W-:-:S03]  /*0930*/  FADD R2, -R5, R6 ;  /* 0x0000000605027221 */ /* 0x010fc60000000100 */
[----:B------:R-:W-:Y:S01]  /*0940*/  FFMA R17, R22, R22, R17 ;  /* 0x0000001616117223 */ /* 0x000fe20000000011 */
[----:B------:R-:W-:Y:S01]  /*0950*/  FADD R6, -R4, R19 ;  /* 0x0000001304067221 */ /* 0x000fe20000000100 */
[----:B------:R-:W-:Y:S02]  /*0960*/  FMUL R19, R2, R2 ;  /* 0x0000000202137220 */ /* 0x000fe40000400000 */
[----:B------:R-:W-:Y:S01]  /*0970*/  FADD R17, R17, 9.9999997473787516356e-05 ;  /* 0x38d1b71711117421 */ /* 0x000fe20000000000 */
[----:B------:R-:W0:Y:S01]  /*0980*/  F2F.F64.F32 R20, R23 ;  /* 0x0000001700147310 */ /* 0x000e220000201800 */
[----:B------:R-:W-:-:S03]  /*0990*/  FFMA R19, R6, R6, R19 ;  /* 0x0000000606137223 */ /* 0x000fc60000000013 */
[----:B------:R-:W-:Y:S01]  /*09a0*/  FSETP.GEU.AND P1, PT, |R17|, 1.175494350822287508e-38, PT ;  /* 0x008000001100780b */ /* 0x000fe20003f2e200 */
[----:B------:R-:W-:-:S03]  /*09b0*/  FADD R16, R19, 9.9999997473787516356e-05 ;  /* 0x38d1b71713107421 */ /* 0x000fc60000000000 */
[----:B------:R-:W1:Y:S02]  /*09c0*/  F2F.F64.F32 R18, R24 ;  /* 0x0000001800127310 */ /* 0x000e640000201800 */
[----:B------:R-:W-:Y:S01]  /*09d0*/  FSETP.GEU.AND P2, PT, |R16|, 1.175494350822287508e-38, PT ;  /* 0x008000001000780b */ /* 0x000fe20003f4e200 */
[----:B0-----:R-:W-:-:S06]  /*09e0*/  DMUL R20, R14, R20 ;  /* 0x000000140e147228 */ /* 0x001fcc0000000000 */
[----:B------:R-:W-:-:S04]  /*09f0*/  @!P1 FMUL R17, R17, 16777216 ;  /* 0x4b80000011119820 */ /* 0x000fc80000400000 */
[----:B------:R-:W0:Y:S02]  /*0a00*/  MUFU.RSQ R10, R17 ;  /* 0x00000011000a7308 */ /* 0x000e240000001400 */
[----:B------:R-:W-:Y:S01]  /*0a10*/  @!P2 FMUL R16, R16, 16777216 ;  /* 0x4b8000001010a820 */ /* 0x000fe20000400000 */
[----:B-1----:R-:W-:-:S05]  /*0a20*/  DMUL R18, R14, R18 ;  /* 0x000000120e127228 */ /* 0x002fca0000000000 */
[----:B------:R-:W1:Y:S01]  /*0a30*/  MUFU.RSQ R26, R16 ;  /* 0x00000010001a7308 */ /* 0x000e620000001400 */
[----:B0-----:R-:W-:-:S04]  /*0a40*/  @!P1 FMUL R10, R10, 4096 ;  /* 0x458000000a0a9820 */ /* 0x001fc80000400000 */
[----:B------:R-:W-:Y:S01]  /*0a50*/  FMUL R11, R10, R10 ;  /* 0x0000000a0a0b7220 */ /* 0x000fe20000400000 */
[----:B-1----:R-:W-:-:S03]  /*0a60*/  @!P2 FMUL R26, R26, 4096 ;  /* 0x458000001a1aa820 */ /* 0x002fc60000400000 */
[----:B------:R-:W-:Y:S01]  /*0a70*/  FMUL R25, R10, R11 ;  /* 0x0000000b0a197220 */ /* 0x000fe20000400000 */
[----:B------:R-:W-:-:S03]  /*0a80*/  FMUL R27, R26, R26 ;  /* 0x0000001a1a1b7220 */ /* 0x000fc60000400000 */
[----:B------:R-:W0:Y:S01]  /*0a90*/  F2F.F64.F32 R10, R25 ;  /* 0x00000019000a7310 */ /* 0x000e220000201800 */
[----:B------:R-:W-:-:S07]  /*0aa0*/  FMUL R27, R26, R27 ;  /* 0x0000001b1a1b7220 */ /* 0x000fce0000400000 */
[----:B------:R-:W1:Y:S01]  /*0ab0*/  F2F.F64.F32 R16, R27 ;  /* 0x0000001b00107310 */ /* 0x000e620000201800 */
[----:B0-----:R-:W-:Y:S02]  /*0ac0*/  DMUL R10, R20, R10 ;  /* 0x0000000a140a7228 */ /* 0x001fe40000000000 */
[----:B-1----:R-:W-:-:S08]  /*0ad0*/  DMUL R16, R18, R16 ;  /* 0x0000001012107228 */ /* 0x002fd00000000000 */
[----:B------:R-:W0:Y:S08]  /*0ae0*/  F2F.F32.F64 R10, R10 ;  /* 0x0000000a000a7310 */ /* 0x000e300000301000 */
[----:B------:R-:W1:Y:S01]  /*0af0*/  F2F.F32.F64 R16, R16 ;  /* 0x0000001000107310 */ /* 0x000e620000301000 */
[-C--:B0-----:R-:W-:Y:S01]  /*0b00*/  FFMA R29, R22, R10.reuse, R29 ;  /* 0x0000000a161d7223 */ /* 0x081fe2000000001d */
[----:B------:R-:W-:-:S03]  /*0b10*/  FFMA R9, R9, R10, R8 ;  /* 0x0000000a09097223 */ /* 0x000fc60000000008 */
[-C--:B-1----:R-:W-:Y:S01]  /*0b20*/  FFMA R29, R6, R16.reuse, R29 ;  /* 0x00000010061d7223 */ /* 0x082fe2000000001d */
[----:B------:R-:W-:-:S07]  /*0b30*/  FFMA R8, R2, R16, R9 ;  /* 0x0000001002087223 */ /* 0x000fce0000000009 */
.L_x_6:
[----:B------:R-:W-:Y:S05]  /*0b40*/  BSYNC.RECONVERGENT B1 ;  /* 0x0000000000017941 */ /* 0x000fea0003800200 */
.L_x_5:
[----:B------:R-:W-:Y:S05]  /*0b50*/  @P0 BRA `(.L_x_1) ;  /* 0x0000000000580947 */ /* 0x000fea0003800000 */
[----:B------:R-:W-:-:S05]  /*0b60*/  IMAD.WIDE.U32 R12, R7, 0x14, R12 ;  /* 0x00000014070c7825 */ /* 0x000fca00078e000c */
[----:B------:R-:W2:Y:S04]  /*0b70*/  LDG.E R2, desc[UR6][R12.64+0x4] ;  /* 0x000004060c027981 */ /* 0x000ea8000c1e1900 */
[----:B------:R-:W3:Y:S04]  /*0b80*/  LDG.E R7, desc[UR6][R12.64] ;  /* 0x000000060c077981 */ /* 0x000ee8000c1e1900 */
[----:B------:R-:W4:Y:S01]  /*0b90*/  LDG.E R11, desc[UR6][R12.64+0x10] ;  /* 0x000010060c0b7981 */ /* 0x000f22000c1e1900 */
[----:B--2--5:R-:W-:Y:S01]  /*0ba0*/  FADD R9, -R5, R2 ;  /* 0x0000000205097221 */ /* 0x024fe20000000100 */
[----:B---3--:R-:W-:-:S03]  /*0bb0*/  FADD R2, -R4, R7 ;  /* 0x0000000704027221 */ /* 0x008fc60000000100 */
[----:B------:R-:W-:-:S04]  /*0bc0*/  FMUL R5, R9, R9 ;  /* 0x0000000909057220 */ /* 0x000fc80000400000 */
[----:B------:R-:W-:-:S04]  /*0bd0*/  FFMA R5, R2, R2, R5 ;  /* 0x0000000202057223 */ /* 0x000fc80000000005 */
[----:B------:R-:W-:Y:S02]  /*0be0*/  FADD R10, R5, 9.9999997473787516356e-05 ;  /* 0x38d1b717050a7421 */ /* 0x000fe40000000000 */
[----:B----4-:R-:W0:Y:S03]  /*0bf0*/  F2F.F64.F32 R4, R11 ;  /* 0x0000000b00047310 */ /* 0x010e260000201800 */
[----:B------:R-:W-:Y:S01]  /*0c00*/  FSETP.GEU.AND P0, PT, |R10|, 1.175494350822287508e-38, PT ;  /* 0x008000000a00780b */ /* 0x000fe20003f0e200 */
[----:B0-----:R-:W-:-:S12]  /*0c10*/  DMUL R4, R14, R4 ;  /* 0x000000040e047228 */ /* 0x001fd80000000000 */
[----:B------:R-:W-:-:S04]  /*0c20*/  @!P0 FMUL R10, R10, 16777216 ;  /* 0x4b8000000a0a8820 */ /* 0x000fc80000400000 */
[----:B------:R-:W0:Y:S02]  /*0c30*/  MUFU.RSQ R6, R10 ;  /* 0x0000000a00067308 */ /* 0x000e240000001400 */
[----:B0-----:R-:W-:-:S04]  /*0c40*/  @!P0 FMUL R6, R6, 4096 ;  /* 0x4580000006068820 */ /* 0x001fc80000400000 */
[----:B------:R-:W-:-:S04]  /*0c50*/  FMUL R7, R6, R6 ;  /* 0x0000000606077220 */ /* 0x000fc80000400000 */
[----:B------:R-:W-:-:S06]  /*0c60*/  FMUL R7, R6, R7 ;  /* 0x0000000706077220 */ /* 0x000fcc0000400000 */
[----:B------:R-:W0:Y:S02]  /*0c70*/  F2F.F64.F32 R6, R7 ;  /* 0x0000000700067310 */ /* 0x000e240000201800 */
[----:B0-----:R-:W-:-:S10]  /*0c80*/  DMUL R4, R4, R6 ;  /* 0x0000000604047228 */ /* 0x001fd40000000000 */
[----:B------:R-:W0:Y:S02]  /*0c90*/  F2F.F32.F64 R4, R4 ;  /* 0x0000000400047310 */ /* 0x000e240000301000 */
[-C--:B0-----:R-:W-:Y:S01]  /*0ca0*/  FFMA R29, R2, R4.reuse, R29 ;  /* 0x00000004021d7223 */ /* 0x081fe2000000001d */
[----:B------:R-:W-:-:S07]  /*0cb0*/  FFMA R8, R9, R4, R8 ;  /* 0x0000000409087223 */ /* 0x000fce0000000008 */
.L_x_1:
[----:B0-----:R-:W-:Y:S05]  /*0cc0*/  BSYNC.RECONVERGENT B0 ;  /* 0x0000000000007941 */ /* 0x001fea0003800200 */
.L_x_0:
[----:B------:R-:W-:Y:S01]  /*0cd0*/  ISETP.GE.AND P0, PT, R3, UR8, PT ;  /* 0x0000000803007c0c */ /* 0x000fe2000bf06270 */
[----:B------:R-:W-:-:S12]  /*0ce0*/  BSSY.RECONVERGENT B0, `(.L_x_7) ;  /* 0x0000024000007945 */ /* 0x000fd80003800200 */
[----:B------:R-:W-:Y:S05]  /*0cf0*/  @P0 BRA `(.L_x_8) ;  /* 0x0000000000880947 */ /* 0x000fea0003800000 */
[----:B------:R-:W-:Y:S01]  /*0d00*/  ISETP.NE.AND P0, PT, R0, R3, PT ;  /* 0x000000030000720c */ /* 0x000fe20003f05270 */
[----:B------:R-:W-:-:S12]  /*0d10*/  BSSY.RECONVERGENT B1, `(.L_x_9) ;  /* 0x000001f000017945 */ /* 0x000fd80003800200 */
[----:B------:R-:W-:Y:S05]  /*0d20*/  @!P0 BRA `(.L_x_10) ;  /* 0x0000000000748947 */ /* 0x000fea0003800000 */
[----:B------:R-:W0:Y:S02]  /*0d30*/  LDC.64 R6, c[0x0][0x380] ;  /* 0x0000e000ff067b82 */ /* 0x000e240000000a00 */
[----:B0----5:R-:W-:-:S04]  /*0d40*/  IMAD.WIDE.U32 R4, R3, 0x14, R6 ;  /* 0x0000001403047825 */ /* 0x021fc800078e0006 */
[----:B------:R-:W-:Y:S01]  /*0d50*/  IMAD.WIDE R6, R0, 0x14, R6 ;  /* 0x0000001400067825 */ /* 0x000fe200078e0206 */
[----:B------:R-:W2:Y:S04]  /*0d60*/  LDG.E R10, desc[UR6][R4.64+0x4] ;  /* 0x00000406040a7981 */ /* 0x000ea8000c1e1900 */
[----:B------:R-:W2:Y:S04]  /*0d70*/  LDG.E R11, desc[UR6][R6.64+0x4] ;  /* 0x00000406060b7981 */ /* 0x000ea8000c1e1900 */
[----:B------:R-:W3:Y:S04]  /*0d80*/  LDG.E R2, desc[UR6][R4.64] ;  /* 0x0000000604027981 */ /* 0x000ee8000c1e1900 */
[----:B------:R-:W3:Y:S04]  /*0d90*/  LDG.E R9, desc[UR6][R6.64] ;  /* 0x0000000606097981 */ /* 0x000ee8000c1e1900 */
[----:B------:R-:W4:Y:S04]  /*0da0*/  LDG.E R14, desc[UR6][R6.64+0x10] ;  /* 0x00001006060e7981 */ /* 0x000f28000c1e1900 */
[----:B------:R-:W4:Y:S01]  /*0db0*/  LDG.E R15, desc[UR6][R4.64+0x10] ;  /* 0x00001006040f7981 */ /* 0x000f22000c1e1900 */
[----:B--2---:R-:W-:Y:S01]  /*0dc0*/  FADD R13, R10, -R11 ;  /* 0x8000000b0a0d7221 */ /* 0x004fe20000000000 */
[----:B---3--:R-:W-:-:S03]  /*0dd0*/  FADD R2, R2, -R9 ;  /* 0x8000000902027221 */ /* 0x008fc60000000000 */
[----:B------:R-:W-:Y:S01]  /*0de0*/  FMUL R9, R13, R13 ;  /* 0x0000000d0d097220 */ /* 0x000fe20000400000 */
[----:B----4-:R-:W0:Y:S03]  /*0df0*/  F2F.F64.F32 R10, R14 ;  /* 0x0000000e000a7310 */ /* 0x010e260000201800 */
[----:B------:R-:W-:-:S04]  /*0e00*/  FFMA R9, R2, R2, R9 ;  /* 0x0000000202097223 */ /* 0x000fc80000000009 */
[----:B------:R-:W-:Y:S01]  /*0e10*/  FADD R9, R9, 9.9999997473787516356e-05 ;  /* 0x38d1b71709097421 */ /* 0x000fe20000000000 */
[----:B------:R-:W1:Y:S04]  /*0e20*/  F2F.F64.F32 R4, R15 ;  /* 0x0000000f00047310 */ /* 0x000e680000201800 */
[----:B------:R-:W-:Y:S01]  /*0e30*/  FSETP.GEU.AND P0, PT, |R9|, 1.175494350822287508e-38, PT ;  /* 0x008000000900780b */ /* 0x000fe20003f0e200 */
[----:B0-----:R-:W-:-:S12]  /*0e40*/  DMUL R10, R10, 0.5 ;  /* 0x3fe000000a0a7828 */ /* 0x001fd80000000000 */
[----:B------:R-:W-:Y:S01]  /*0e50*/  @!P0 FMUL R9, R9, 16777216 ;  /* 0x4b80000009098820 */ /* 0x000fe20000400000 */
[----:B-1----:R-:W-:-:S03]  /*0e60*/  DMUL R4, R10, R4 ;  /* 0x000000040a047228 */ /* 0x002fc60000000000 */
        /* <DEDUP_REMOVED lines=9> */
.L_x_10:
[----:B------:R-:W-:Y:S05]  /*0f00*/  BSYNC.RECONVERGENT B1 ;  /* 0x0000000000017941 */ /* 0x000fea0003800200 */
.L_x_9:
[----:B------:R-:W-:-:S07]  /*0f10*/  IADD3 R3, PT, PT, R3, 0x1, RZ ;  /* 0x0000000103037810 */ /* 0x000fce0007ffe0ff */
.L_x_8:
[----:B------:R-:W-:Y:S05]  /*0f20*/  BSYNC.RECONVERGENT B0 ;  /* 0x0000000000007941 */ /* 0x000fea0003800200 */
.L_x_7:
[----:B------:R-:W-:Y:S01]  /*0f30*/  ISETP.GE.AND P0, PT, R3, UR8, PT ;  /* 0x0000000803007c0c */ /* 0x000fe2000bf06270 */
[----:B------:R-:W-:-:S12]  /*0f40*/  BSSY.RECONVERGENT B0, `(.L_x_11) ;  /* 0x00000c0000007945 */ /* 0x000fd80003800200 */
[----:B------:R-:W-:Y:S05]  /*0f50*/  @!P0 BRA `(.L_x_12) ;  /* 0x0000000000188947 */ /* 0x000fea0003800000 */
[----:B------:R-:W0:Y:S02]  /*0f60*/  LDC.64 R2, c[0x0][0x380] ;  /* 0x0000e000ff027b82 */ /* 0x000e240000000a00 */
[----:B0-----:R-:W-:-:S05]  /*0f70*/  IMAD.WIDE R6, R0, 0x14, R2 ;  /* 0x0000001400067825 */ /* 0x001fca00078e0202 */
[----:B------:R0:W5:Y:S04]  /*0f80*/  LDG.E R2, desc[UR6][R6.64+0x10] ;  /* 0x0000100606027981 */ /* 0x000168000c1e1900 */
[----:B-----5:R0:W5:Y:S04]  /*0f90*/  LDG.E R4, desc[UR6][R6.64] ;  /* 0x0000000606047981 */ /* 0x020168000c1e1900 */
[----:B------:R0:W5:Y:S01]  /*0fa0*/  LDG.E R5, desc[UR6][R6.64+0x4] ;  /* 0x0000040606057981 */ /* 0x000162000c1e1900 */
[----:B------:R-:W-:Y:S05]  /*0fb0*/  BRA `(.L_x_13) ;  /* 0x0000000800e07947 */ /* 0x000fea0003800000 */
.L_x_12:
[----:B------:R-:W0:Y:S02]  /*0fc0*/  LDC.64 R14, c[0x0][0x380] ;  /* 0x0000e000ff0e7b82 */ /* 0x000e240000000a00 */
[----:B0-----:R-:W-:-:S05]  /*0fd0*/  IMAD.WIDE R10, R0, 0x14, R14 ;  /* 0x00000014000a7825 */ /* 0x001fca00078e020e */
[----:B------:R-:W2:Y:S04]  /*0fe0*/  LDG.E R2, desc[UR6][R10.64+0x10] ;  /* 0x000010060a027981 */ /* 0x000ea8000c1e1900 */
[----:B-----5:R0:W5:Y:S04]  /*0ff0*/  LDG.E R4, desc[UR6][R10.64] ;  /* 0x000000060a047981 */ /* 0x020168000c1e1900 */
[----:B------:R0:W5:Y:S01]  /*1000*/  LDG.E R5, desc[UR6][R10.64+0x4] ;  /* 0x000004060a057981 */ /* 0x000162000c1e1900 */
[C---:B------:R-:W-:Y:S01]  /*1010*/  IADD3 R9, PT, PT, R3.reuse, -UR8, RZ ;  /* 0x8000000803097c10 */ /* 0x040fe2000fffe0ff */
[----:B------:R-:W-:Y:S01]  /*1020*/  BSSY.RECONVERGENT B1, `(.L_x_14) ;  /* 0x0000067000017945 */ /* 0x000fe20003800200 */
[----:B------:R-:W-:-:S02]  /*1030*/  IADD3 R6, PT, PT, -R3, UR8, RZ ;  /* 0x0000000803067c10 */ /* 0x000fc4000fffe1ff */
[----:B------:R-:W-:Y:S02]  /*1040*/  ISETP.GT.U32.AND P1, PT, R9, -0x4, PT ;  /* 0xfffffffc0900780c */ /* 0x000fe40003f24070 */
[----:B------:R-:W-:-:S04]  /*1050*/  LOP3.LUT R7, R6, 0x3, RZ, 0xc0, !PT ;  /* 0x0000000306077812 */ /* 0x000fc800078ec0ff */
[----:B------:R-:W-:Y:S01]  /*1060*/  ISETP.NE.AND P0, PT, R7, RZ, PT ;  /* 0x000000ff0700720c */ /* 0x000fe20003f05270 */
[----:B--2---:R-:W1:Y:S02]  /*1070*/  F2F.F64.F32 R16, R2 ;  /* 0x0000000200107310 */ /* 0x004e640000201800 */
[----:B-1----:R-:W-:-:S04]  /*1080*/  DMUL R16, R16, 0.5 ;  /* 0x3fe0000010107828 */ /* 0x002fc80000000000 */
[----:B0-----:R-:W-:Y:S07]  /*1090*/  @P1 BRA `(.L_x_15) ;  /* 0x00000004007c1947 */ /* 0x001fee0003800000 */
[----:B------:R-:W-:-:S03]  /*10a0*/  IMAD.WIDE.U32 R10, R3, 0x14, R14 ;  /* 0x00000014030a7825 */ /* 0x000fc600078e000e */
[----:B------:R-:W-:Y:S02]  /*10b0*/  IADD3 R12, P1, PT, R10, 0x28, RZ ;  /* 0x000000280a0c7810 */ /* 0x000fe40007f3e0ff */
[----:B------:R-:W-:Y:S02]  /*10c0*/  LOP3.LUT R10, R6, 0xfffffffc, RZ, 0xc0, !PT ;  /* 0xfffffffc060a7812 */ /* 0x000fe400078ec0ff */
[----:B------:R-:W-:Y:S02]  /*10d0*/  IADD3.X R13, PT, PT, RZ, R11, RZ, P1, !PT ;  /* 0x0000000bff0d7210 */ /* 0x000fe40000ffe4ff */
[----:B------:R-:W-:-:S07]  /*10e0*/  IADD3 R10, PT, PT, -R10, RZ, RZ ;  /* 0x000000ff0a0a7210 */ /* 0x000fce0007ffe1ff */
.L_x_16:
[----:B------:R-:W2:Y:S04]  /*10f0*/  LDG.E R28, desc[UR6][R12.64+-0x24] ;  /* 0xffffdc060c1c7981 */ /* 0x000ea8000c1e1900 */
[----:B------:R-:W3:Y:S04]  /*1100*/  LDG.E R9, desc[UR6][R12.64+-0x28] ;  /* 0xffffd8060c097981 */ /* 0x000ee8000c1e1900 */
        /* <DEDUP_REMOVED lines=11> */
[----:B------:R0:W1:Y:S01]  /*11c0*/  MUFU.RSQ R9, R11 ;  /* 0x0000000b00097308 */ /* 0x0000620000001400 */
[----:B----4-:R-:W-:-:S07]  /*11d0*/  FADD R23, -R4, R23 ;  /* 0x0000001704177221 */ /* 0x010fce0000000100 */
[----:B------:R2:W3:Y:S01]  /*11e0*/  F2F.F64.F32 R20, R26 ;  /* 0x0000001a00147310 */ /* 0x0004e20000201800 */
[----:B0-----:R-:W4:Y:S04]  /*11f0*/  LDG.E R11, desc[UR6][R12.64] ;  /* 0x000000060c0b7981 */ /* 0x001f28000c1e1900 */
[----:B--2---:R-:W2:Y:S01]  /*1200*/  LDG.E R26, desc[UR6][R12.64+0x18] ;  /* 0x000018060c1a7981 */ /* 0x004ea2000c1e1900 */
[----:B-1----:R-:W-:-:S04]  /*1210*/  @!P1 FMUL R9, R9, 4096 ;  /* 0x4580000009099820 */ /* 0x002fc80000400000 */
[----:B------:R-:W-:-:S04]  /*1220*/  FMUL R22, R9, R9 ;  /* 0x0000000909167220 */ /* 0x000fc80000400000 */
[----:B------:R-:W-:Y:S01]  /*1230*/  FMUL R19, R9, R22 ;  /* 0x0000001609137220 */ /* 0x000fe20000400000 */
[----:B------:R-:W-:-:S04]  /*1240*/  FADD R9, -R5, R18 ;  /* 0x0000001205097221 */ /* 0x000fc80000000100 */
[----:B------:R-:W-:-:S04]  /*1250*/  FMUL R22, R9, R9 ;  /* 0x0000000909167220 */ /* 0x000fc80000400000 */
[----:B------:R-:W-:Y:S01]  /*1260*/  FFMA R22, R23, R23, R22 ;  /* 0x0000001717167223 */ /* 0x000fe20000000016 */
[----:B------:R-:W0:Y:S03]  /*1270*/  F2F.F64.F32 R18, R19 ;  /* 0x0000001300127310 */ /* 0x000e260000201800 */
[----:B------:R-:W-:Y:S01]  /*1280*/  FADD R25, R22, 9.9999997473787516356e-05 ;  /* 0x38d1b71716197421 */ /* 0x000fe20000000000 */
[----:B---3--:R-:W-:Y:S01]  /*1290*/  DMUL R20, R16, R20 ;  /* 0x0000001410147228 */ /* 0x008fe20000000000 */
[----:B------:R-:W3:Y:S03]  /*12a0*/  LDG.E R22, desc[UR6][R12.64+0x4] ;  /* 0x000004060c167981 */ /* 0x000ee6000c1e1900 */
[----:B------:R-:W-:-:S04]  /*12b0*/  FSETP.GEU.AND P1, PT, |R25|, 1.175494350822287508e-38, PT ;  /* 0x008000001900780b */ /* 0x000fc80003f2e200 */
[----:B0-----:R-:W-:-:S09]  /*12c0*/  DMUL R20, R20, R18 ;  /* 0x0000001214147228 */ /* 0x001fd20000000000 */
[----:B------:R-:W-:-:S04]  /*12d0*/  @!P1 FMUL R25, R25, 16777216 ;  /* 0x4b80000019199820 */ /* 0x000fc80000400000 */
[----:B------:R0:W1:Y:S08]  /*12e0*/  MUFU.RSQ R18, R25 ;  /* 0x0000001900127308 */ /* 0x0000700000001400 */
[----:B------:R-:W1:Y:S01]  /*12f0*/  F2F.F32.F64 R21, R20 ;  /* 0x0000001400157310 */ /* 0x000e620000301000 */
[----:B0-----:R-:W3:Y:S01]  /*1300*/  LDG.E R25, desc[UR6][R12.64+0x14] ;  /* 0x000014060c197981 */ /* 0x001ee2000c1e1900 */
[----:B-1----:R-:W-:-:S04]  /*1310*/  @!P1 FMUL R18, R18, 4096 ;  /* 0x4580000012129820 */ /* 0x002fc80000400000 */
[----:B------:R-:W-:Y:S01]  /*1320*/  FMUL R19, R18, R18 ;  /* 0x0000001212137220 */ /* 0x000fe20000400000 */
[-C--:B------:R-:W-:Y:S01]  /*1330*/  FFMA R24, R24, R21.reuse, R29 ;  /* 0x0000001518187223 */ /* 0x080fe2000000001d */
[----:B------:R-:W-:Y:S02]  /*1340*/  FFMA R8, R28, R21, R8 ;  /* 0x000000151c087223 */ /* 0x000fe40000000008 */
[----:B------:R-:W0:Y:S01]  /*1350*/  F2F.F64.F32 R20, R27 ;  /* 0x0000001b00147310 */ /* 0x000e220000201800 */
[----:B------:R-:W-:-:S07]  /*1360*/  FMUL R28, R18, R19 ;  /* 0x00000013121c7220 */ /* 0x000fce0000400000 */
[----:B------:R-:W1:Y:S01]  /*1370*/  F2F.F64.F32 R18, R28 ;  /* 0x0000001c00127310 */ /* 0x000e620000201800 */
[----:B0-----:R-:W-:-:S08]  /*1380*/  DMUL R20, R16, R20 ;  /* 0x0000001410147228 */ /* 0x001fd00000000000 */
[----:B-1----:R-:W-:Y:S02]  /*1390*/  DMUL R18, R20, R18 ;  /* 0x0000001214127228 */ /* 0x002fe40000000000 */
[----:B------:R-:W3:Y:S04]  /*13a0*/  LDG.E R21, desc[UR6][R12.64+0x10] ;  /* 0x000010060c157981 */ /* 0x000ee8000c1e1900 */
[----:B------:R-:W3:Y:S04]  /*13b0*/  LDG.E R20, desc[UR6][R12.64+0x24] ;  /* 0x000024060c147981 */ /* 0x000ee8000c1e1900 */
[----:B------:R-:W0:Y:S02]  /*13c0*/  F2F.F32.F64 R18, R18 ;  /* 0x0000001200127310 */ /* 0x000e240000301000 */
[----:B0-----:R-:W-:Y:S01]  /*13d0*/  FFMA R24, R23, R18, R24 ;  /* 0x0000001217187223 */ /* 0x001fe20000000018 */
[----:B------:R-:W-:-:S02]  /*13e0*/  IADD3 R10, PT, PT, R10, 0x4, RZ ;  /* 0x000000040a0a7810 */ /* 0x000fc40007ffe0ff */
[----:B------:R-:W-:Y:S01]  /*13f0*/  IADD3 R3, PT, PT, R3, 0x4, RZ ;  /* 0x0000000403037810 */ /* 0x000fe20007ffe0ff */
[----:B----4-:R-:W-:Y:S01]  /*1400*/  FADD R11, -R4, R11 ;  /* 0x0000000b040b7221 */ /* 0x010fe20000000100 */
[C---:B--2---:R-:W-:Y:S01]  /*1410*/  FADD R26, -R5.reuse, R26 ;  /* 0x0000001a051a7221 */ /* 0x044fe20000000100 */
[----:B---3--:R-:W-:-:S04]  /*1420*/  FADD R22, -R5, R22 ;  /* 0x0000001605167221 */ /* 0x008fc80000000100 */
[----:B------:R-:W-:-:S04]  /*1430*/  FMUL R27, R22, R22 ;  /* 0x00000016161b7220 */ /* 0x000fc80000400000 */
[----:B------:R-:W-:-:S04]  /*1440*/  FFMA R27, R11, R11, R27 ;  /* 0x0000000b0b1b7223 */ /* 0x000fc8000000001b */
[----:B------:R-:W-:-:S05]  /*1450*/  FADD R29, R27, 9.9999997473787516356e-05 ;  /* 0x38d1b7171b1d7421 */ /* 0x000fca0000000000 */
[----:B------:R-:W-:Y:S01]  /*1460*/  FSETP.GEU.AND P1, PT, |R29|, 1.175494350822287508e-38, PT ;  /* 0x008000001d00780b */ /* 0x000fe20003f2e200 */
[----:B------:R-:W-:Y:S01]  /*1470*/  FMUL R28, R26, R26 ;  /* 0x0000001a1a1c7220 */ /* 0x000fe20000400000 */
[----:B------:R-:W-:-:S11]  /*1480*/  FADD R25, -R4, R25 ;  /* 0x0000001904197221 */ /* 0x000fd60000000100 */
[----:B------:R-:W-:Y:S01]  /*1490*/  @!P1 FMUL R29, R29, 16777216 ;  /* 0x4b8000001d1d9820 */ /* 0x000fe20000400000 */
[----:B------:R-:W-:-:S04]  /*14a0*/  FFMA R28, R25, R25, R28 ;  /* 0x00000019191c7223 */ /* 0x000fc8000000001c */
[----:B------:R-:W-:Y:S02]  /*14b0*/  FADD R23, R28, 9.9999997473787516356e-05 ;  /* 0x38d1b7171c177421 */ /* 0x000fe40000000000 */
[----:B------:R-:W0:Y:S03]  /*14c0*/  MUFU.RSQ R28, R29 ;  /* 0x0000001d001c7308 */ /* 0x000e260000001400 */
[----:B------:R-:W-:Y:S01]  /*14d0*/  FSETP.GEU.AND P2, PT, |R23|, 1.175494350822287508e-38, PT ;  /* 0x008000001700780b */ /* 0x000fe20003f4e200 */
[----:B------:R-:W-:-:S12]  /*14e0*/  FFMA R27, R9, R18, R8 ;  /* 0x00000012091b7223 */ /* 0x000fd80000000008 */
[----:B------:R-:W-:Y:S01]  /*14f0*/  @!P2 FMUL R23, R23, 16777216 ;  /* 0x4b8000001717a820 */ /* 0x000fe20000400000 */
[----:B0-----:R-:W-:-:S04]  /*1500*/  @!P1 FMUL R28, R28, 4096 ;  /* 0x458000001c1c9820 */ /* 0x001fc80000400000 */
[C---:B------:R-:W-:Y:S01]  /*1510*/  FMUL R9, R28.reuse, R28 ;  /* 0x0000001c1c097220 */ /* 0x040fe20000400000 */
[----:B------:R-:W0:Y:S03]  /*1520*/  MUFU.RSQ R23, R23 ;  /* 0x0000001700177308 */ /* 0x000e260000001400 */
[----:B------:R-:W-:-:S05]  /*1530*/  FMUL R28, R28, R9 ;  /* 0x000000091c1c7220 */ /* 0x000fca0000400000 */
[----:B------:R-:W1:Y:S08]  /*1540*/  F2F.F64.F32 R18, R21 ;  /* 0x0000001500127310 */ /* 0x000e700000201800 */
[----:B------:R-:W2:Y:S01]  /*1550*/  F2F.F64.F32 R8, R28 ;  /* 0x0000001c00087310 */ /* 0x000ea20000201800 */
[----:B0-----:R-:W-:Y:S01]  /*1560*/  @!P2 FMUL R23, R23, 4096 ;  /* 0x458000001717a820 */ /* 0x001fe20000400000 */
[----:B-1----:R-:W-:-:S03]  /*1570*/  DMUL R18, R16, R18 ;  /* 0x0000001210127228 */ /* 0x002fc60000000000 */
[----:B------:R-:W-:-:S04]  /*1580*/  FMUL R29, R23, R23 ;  /* 0x00000017171d7220 */ /* 0x000fc80000400000 */
[----:B------:R-:W-:Y:S01]  /*1590*/  FMUL R29, R23, R29 ;  /* 0x0000001d171d7220 */ /* 0x000fe20000400000 */
[----:B--2---:R-:W-:Y:S01]  /*15a0*/  DMUL R18, R18, R8 ;  /* 0x0000000812127228 */ /* 0x004fe20000000000 */
[----:B------:R-:W0:Y:S08]  /*15b0*/  F2F.F64.F32 R8, R20 ;  /* 0x0000001400087310 */ /* 0x000e300000201800 */
[----:B------:R-:W1:Y:S01]  /*15c0*/  F2F.F64.F32 R28, R29 ;  /* 0x0000001d001c7310 */ /* 0x000e620000201800 */
[----:B0-----:R-:W-:-:S07]  /*15d0*/  DMUL R8, R16, R8 ;  /* 0x0000000810087228 */ /* 0x001fce0000000000 */
[----:B------:R-:W0:Y:S01]  /*15e0*/  F2F.F32.F64 R18, R18 ;  /* 0x0000001200127310 */ /* 0x000e220000301000 */
[----:B-1----:R-:W-:Y:S01]  /*15f0*/  DMUL R8, R8, R28 ;  /* 0x0000001c08087228 */ /* 0x002fe20000000000 */
[----:B------:R-:W-:-:S09]  /*1600*/  ISETP.NE.AND P1, PT, R10, RZ, PT ;  /* 0x000000ff0a00720c */ /* 0x000fd20003f25270 */
[----:B------:R-:W1:Y:S01]  /*1610*/  F2F.F32.F64 R8, R8 ;  /* 0x0000000800087310 */ /* 0x000e620000301000 */
[-C--:B0-----:R-:W-:Y:S01]  /*1620*/  FFMA R24, R11, R18.reuse, R24 ;  /* 0x000000120b187223 */ /* 0x081fe20000000018 */
[----:B------:R-:W-:Y:S01]  /*1630*/  IADD3 R12, P2, PT, R12, 0x50, RZ ;  /* 0x000000500c0c7810 */ /* 0x000fe20007f5e0ff */
[----:B------:R-:W-:-:S03]  /*1640*/  FFMA R27, R22, R18, R27 ;  /* 0x00000012161b7223 */ /* 0x000fc6000000001b */
[----:B------:R-:W-:Y:S01]  /*1650*/  IADD3.X R13, PT, PT, RZ, R13, RZ, P2, !PT ;  /* 0x0000000dff0d7210 */ /* 0x000fe200017fe4ff */
[-C--:B-1----:R-:W-:Y:S01]  /*1660*/  FFMA R29, R25, R8.reuse, R24 ;  /* 0x00000008191d7223 */ /* 0x082fe20000000018 */
[----:B------:R-:W-:Y:S01]  /*1670*/  FFMA R8, R26, R8, R27 ;  /* 0x000000081a087223 */ /* 0x000fe2000000001b */
[----:B------:R-:W-:Y:S06]  /*1680*/  @P1 BRA `(.L_x_16) ;  /* 0xfffffff800981947 */ /* 0x000fec000383ffff */
.L_x_15:
[----:B------:R-:W-:Y:S05]  /*1690*/  BSYNC.RECONVERGENT B1 ;  /* 0x0000000000017941 */ /* 0x000fea0003800200 */
.L_x_14:
        /* <DEDUP_REMOVED lines=50> */
.L_x_18:
[----:B------:R-:W-:Y:S05]  /*19c0*/  BSYNC.RECONVERGENT B1 ;  /* 0x0000000000017941 */ /* 0x000fea0003800200 */
.L_x_17:
[----:B------:R-:W-:Y:S05]  /*19d0*/  @P0 BRA `(.L_x_13) ;  /* 0x0000000000580947 */ /* 0x000fea0003800000 */
[----:B------:R-:W-:-:S05]  /*19e0*/  IMAD.WIDE.U32 R14, R3, 0x14, R14 ;  /* 0x00000014030e7825 */ /* 0x000fca00078e000e */
[----:B------:R-:W2:Y:S04]  /*19f0*/  LDG.E R6, desc[UR6][R14.64+0x4] ;  /* 0x000004060e067981 */ /* 0x000ea8000c1e1900 */
[----:B------:R-:W3:Y:S04]  /*1a00*/  LDG.E R3, desc[UR6][R14.64] ;  /* 0x000000060e037981 */ /* 0x000ee8000c1e1900 */
[----:B------:R-:W4:Y:S01]  /*1a10*/  LDG.E R13, desc[UR6][R14.64+0x10] ;  /* 0x000010060e0d7981 */ /* 0x000f22000c1e1900 */
[----:B--2--5:R-:W-:Y:S01]  /*1a20*/  FADD R9, -R5, R6 ;  /* 0x0000000605097221 */ /* 0x024fe20000000100 */
[----:B---3--:R-:W-:-:S03]  /*1a30*/  FADD R12, -R4, R3 ;  /* 0x00000003040c7221 */ /* 0x008fc60000000100 */
[----:B------:R-:W-:Y:S01]  /*1a40*/  FMUL R3, R9, R9 ;  /* 0x0000000909037220 */ /* 0x000fe20000400000 */
[----:B----4-:R-:W0:Y:S03]  /*1a50*/  F2F.F64.F32 R6, R13 ;  /* 0x0000000d00067310 */ /* 0x010e260000201800 */
[----:B------:R-:W-:-:S04]  /*1a60*/  FFMA R3, R12, R12, R3 ;  /* 0x0000000c0c037223 */ /* 0x000fc80000000003 */
[----:B------:R-:W-:-:S05]  /*1a70*/  FADD R3, R3, 9.9999997473787516356e-05 ;  /* 0x38d1b71703037421 */ /* 0x000fca0000000000 */
        /* <DEDUP_REMOVED lines=12> */
.L_x_13:
[----:B------:R-:W-:Y:S05]  /*1b40*/  BSYNC.RECONVERGENT B0 ;  /* 0x0000000000007941 */ /* 0x000fea0003800200 */
.L_x_11:
[----:B0-----:R-:W0:Y:S01]  /*1b50*/  MUFU.RCP R7, R2 ;  /* 0x0000000200077308 */ /* 0x001e220000001000 */
[----:B------:R-:W-:Y:S01]  /*1b60*/  FMUL R3, R29, 0.0099999997764825820923 ;  /* 0x3c23d70a1d037820 */ /* 0x000fe20000400000 */
[----:B------:R-:W-:Y:S06]  /*1b70*/  BSSY.RECONVERGENT B0, `(.L_x_19) ;  /* 0x000000b000007945 */ /* 0x000fec0003800200 */
[----:B------:R-:W1:Y:S01]  /*1b80*/  FCHK P0, R3, R2 ;  /* 0x0000000203007302 */ /* 0x000e620000000000 */
[----:B0-----:R-:W-:-:S04]  /*1b90*/  FFMA R6, R7, -R2, 1 ;  /* 0x3f80000007067423 */ /* 0x001fc80000000802 */
[----:B------:R-:W-:-:S04]  /*1ba0*/  FFMA R6, R7, R6, R7 ;  /* 0x0000000607067223 */ /* 0x000fc80000000007 */
[----:B------:R-:W-:-:S04]  /*1bb0*/  FFMA R7, R3, R6, RZ ;  /* 0x0000000603077223 */ /* 0x000fc800000000ff */
[----:B------:R-:W-:-:S04]  /*1bc0*/  FFMA R9, R7, -R2, R3 ;  /* 0x8000000207097223 */ /* 0x000fc80000000003 */
[----:B------:R-:W-:Y:S01]  /*1bd0*/  FFMA R9, R6, R9, R7 ;  /* 0x0000000906097223 */ /* 0x000fe20000000007 */
[----:B-1----:R-:W-:Y:S06]  /*1be0*/  @!P0 BRA `(.L_x_20) ;  /* 0x00000000000c8947 */ /* 0x002fec0003800000 */
[----:B------:R-:W-:-:S07]  /*1bf0*/  MOV R10, 0x1c10 ;  /* 0x00001c10000a7802 */ /* 0x000fce0000000f00 */
[----:B-----5:R-:W-:Y:S05]  /*1c00*/  CALL.REL.NOINC `($__internal_0_$__cuda_sm3x_div_rn_noftz_f32_slowpath) ;  /* 0x0000000000787944 */ /* 0x020fea0003c00000 */
[----:B------:R-:W-:-:S07]  /*1c10*/  MOV R9, R3 ;  /* 0x0000000300097202 */ /* 0x000fce0000000f00 */
.L_x_20:
[----:B------:R-:W-:Y:S05]  /*1c20*/  BSYNC.RECONVERGENT B0 ;  /* 0x0000000000007941 */ /* 0x000fea0003800200 */
.L_x_19:
[----:B------:R-:W0:Y:S02]  /*1c30*/  LDC.64 R6, c[0x0][0x380] ;  /* 0x0000e000ff067b82 */ /* 0x000e240000000a00 */
[----:B0-----:R-:W-:-:S05]  /*1c40*/  IMAD.WIDE R6, R0, 0x14, R6 ;  /* 0x0000001400067825 */ /* 0x001fca00078e0206 */
[----:B------:R-:W2:Y:S01]  /*1c50*/  LDG.E R0, desc[UR6][R6.64+0x8] ;  /* 0x0000080606007981 */ /* 0x000ea2000c1e1900 */
[----:B------:R-:W0:Y:S01]  /*1c60*/  MUFU.RCP R3, R2 ;  /* 0x0000000200037308 */ /* 0x000e220000001000 */
[----:B------:R-:W-:Y:S01]  /*1c70*/  FMUL R10, R8, 0.0099999997764825820923 ;  /* 0x3c23d70a080a7820 */ /* 0x000fe20000400000 */
[----:B------:R-:W-:Y:S06]  /*1c80*/  BSSY.RECONVERGENT B0, `(.L_x_21) ;  /* 0x000000e000007945 */ /* 0x000fec0003800200 */
[----:B------:R-:W1:Y:S01]  /*1c90*/  FCHK P0, R10, R2 ;  /* 0x000000020a007302 */ /* 0x000e620000000000 */
[----:B--2---:R-:W-:Y:S01]  /*1ca0*/  FADD R9, R0, R9 ;  /* 0x0000000900097221 */ /* 0x004fe20000000000 */
[----:B0-----:R-:W-:-:S04]  /*1cb0*/  FFMA R0, R3, -R2, 1 ;  /* 0x3f80000003007423 */ /* 0x001fc80000000802 */
[----:B------:R0:W-:Y:S01]  /*1cc0*/  STG.E desc[UR6][R6.64+0x8], R9 ;  /* 0x0000080906007986 */ /* 0x0001e2000c101906 */
[----:B------:R-:W-:-:S04]  /*1cd0*/  FFMA R0, R3, R0, R3 ;  /* 0x0000000003007223 */ /* 0x000fc80000000003 */
[----:B------:R-:W-:-:S04]  /*1ce0*/  FFMA R3, R0, R10, RZ ;  /* 0x0000000a00037223 */ /* 0x000fc800000000ff */
[----:B------:R-:W-:-:S04]  /*1cf0*/  FFMA R8, R3, -R2, R10 ;  /* 0x8000000203087223 */ /* 0x000fc8000000000a */
[----:B------:R-:W-:Y:S01]  /*1d00*/  FFMA R0, R0, R8, R3 ;  /* 0x0000000800007223 */ /* 0x000fe20000000003 */
[----:B01----:R-:W-:Y:S06]  /*1d10*/  @!P0 BRA `(.L_x_22) ;  /* 0x0000000000108947 */ /* 0x003fec0003800000 */
[----:B------:R-:W-:Y:S02]  /*1d20*/  MOV R3, R10 ;  /* 0x0000000a00037202 */ /* 0x000fe40000000f00 */
[----:B------:R-:W-:-:S07]  /*1d30*/  MOV R10, 0x1d50 ;  /* 0x00001d50000a7802 */ /* 0x000fce0000000f00 */
[----:B-----5:R-:W-:Y:S05]  /*1d40*/  CALL.REL.NOINC `($__internal_0_$__cuda_sm3x_div_rn_noftz_f32_slowpath) ;  /* 0x0000000000287944 */ /* 0x020fea0003c00000 */
[----:B------:R-:W-:-:S07]  /*1d50*/  MOV R0, R3 ;  /* 0x0000000300007202 */ /* 0x000fce0000000f00 */
.L_x_22:
[----:B------:R-:W-:Y:S05]  /*1d60*/  BSYNC.RECONVERGENT B0 ;  /* 0x0000000000007941 */ /* 0x000fea0003800200 */
.L_x_21:
[----:B------:R-:W2:Y:S01]  /*1d70*/  LDG.E R3, desc[UR6][R6.64+0xc] ;  /* 0x00000c0606037981 */ /* 0x000ea2000c1e1900 */
[----:B-----5:R-:W-:-:S05]  /*1d80*/  FFMA R9, R9, 0.0099999997764825820923, R4 ;  /* 0x3c23d70a09097823 */ /* 0x020fca0000000004 */
[----:B------:R-:W-:Y:S01]  /*1d90*/  STG.E desc[UR6][R6.64], R9 ;  /* 0x0000000906007986 */ /* 0x000fe2000c101906 */
[----:B--2---:R-:W-:-:S04]  /*1da0*/  FADD R0, R3, R0 ;  /* 0x0000000003007221 */ /* 0x004fc80000000000 */
[----:B------:R-:W-:Y:S01]  /*1db0*/  FFMA R5, R0, 0.0099999997764825820923, R5 ;  /* 0x3c23d70a00057823 */ /* 0x000fe20000000005 */
[----:B------:R-:W-:Y:S04]  /*1dc0*/  STG.E desc[UR6][R6.64+0xc], R0 ;  /* 0x00000c0006007986 */ /* 0x000fe8000c101906 */
[----:B------:R-:W-:Y:S01]  /*1dd0*/  STG.E desc[UR6][R6.64+0x4], R5 ;  /* 0x0000040506007986 */ /* 0x000fe2000c101906 */
[----:B------:R-:W-:Y:S05]  /*1de0*/  EXIT ;  /* 0x000000000000794d */ /* 0x000fea0003800000 */
        .weak           $__internal_0_$__cuda_sm3x_div_rn_noftz_f32_slowpath
        .type           $__internal_0_$__cuda_sm3x_div_rn_noftz_f32_slowpath,@function
        .size           $__internal_0_$__cuda_sm3x_div_rn_noftz_f32_slowpath,(.L_x_35 - $__internal_0_$__cuda_sm3x_div_rn_noftz_f32_slowpath)
$__internal_0_$__cuda_sm3x_div_rn_noftz_f32_slowpath:
[----:B------:R-:W-:Y:S01]  /*1df0*/  SHF.R.U32.HI R12, RZ, 0x17, R2 ;  /* 0x00000017ff0c7819 */ /* 0x000fe20000011602 */
[----:B------:R-:W-:Y:S01]  /*1e00*/  BSSY.RECONVERGENT B1, `(.L_x_23) ;  /* 0x0000063000017945 */ /* 0x000fe20003800200 */
[----:B------:R-:W-:Y:S02]  /*1e10*/  SHF.R.U32.HI R11, RZ, 0x17, R3 ;  /* 0x00000017ff0b7819 */ /* 0x000fe40000011603 */
[----:B------:R-:W-:Y:S02]  /*1e20*/  LOP3.LUT R12, R12, 0xff, RZ, 0xc0, !PT ;  /* 0x000000ff0c0c7812 */ /* 0x000fe400078ec0ff */
[----:B------:R-:W-:Y:S02]  /*1e30*/  LOP3.LUT R17, R11, 0xff, RZ, 0xc0, !PT ;  /* 0x000000ff0b117812 */ /* 0x000fe400078ec0ff */
[----:B------:R-:W-:Y:S02]  /*1e40*/  IADD3 R15, PT, PT, R12, -0x1, RZ ;  /* 0xffffffff0c0f7810 */ /* 0x000fe40007ffe0ff */
[----:B------:R-:W-:-:S02]  /*1e50*/  IADD3 R13, PT, PT, R17, -0x1, RZ ;  /* 0xffffffff110d7810 */ /* 0x000fc40007ffe0ff */
[----:B------:R-:W-:Y:S02]  /*1e60*/  ISETP.GT.U32.AND P0, PT, R15, 0xfd, PT ;  /* 0x000000fd0f00780c */ /* 0x000fe40003f04070 */
[----:B------:R-:W-:Y:S02]  /*1e70*/  MOV R14, R2 ;  /* 0x00000002000e7202 */ /* 0x000fe40000000f00 */
[----:B------:R-:W-:-:S13]  /*1e80*/  ISETP.GT.U32.OR P0, PT, R13, 0xfd, P0 ;  /* 0x000000fd0d00780c */ /* 0x000fda0000704470 */
[----:B------:R-:W-:Y:S01]  /*1e90*/  @!P0 MOV R11, RZ ;  /* 0x000000ff000b8202 */ /* 0x000fe20000000f00 */
[----:B------:R-:W-:Y:S06]  /*1ea0*/  @!P0 BRA `(.L_x_24) ;  /* 0x00000000005c8947 */ /* 0x000fec0003800000 */
[----:B------:R-:W-:Y:S02]  /*1eb0*/  FSETP.GTU.FTZ.AND P0, PT, |R3|, +INF , PT ;  /* 0x7f8000000300780b */ /* 0x000fe40003f1c200 */
[----:B------:R-:W-:-:S04]  /*1ec0*/  FSETP.GTU.FTZ.AND P1, PT, |R2|, +INF , PT ;  /* 0x7f8000000200780b */ /* 0x000fc80003f3c200 */
[----:B------:R-:W-:-:S13]  /*1ed0*/  PLOP3.LUT P0, PT, P0, P1, PT, 0xf8, 0x8f ;  /* 0x00000000008f781c */ /* 0x000fda0000703f70 */
[----:B------:R-:W-:Y:S05]  /*1ee0*/  @P0 BRA `(.L_x_25) ;  /* 0x00000004004c0947 */ /* 0x000fea0003800000 */
[----:B------:R-:W-:-:S13]  /*1ef0*/  LOP3.LUT P0, RZ, R14, 0x7fffffff, R3, 0xc8, !PT ;  /* 0x7fffffff0eff7812 */ /* 0x000fda000780c803 */
[----:B------:R-:W-:Y:S05]  /*1f00*/  @!P0 BRA `(.L_x_26) ;  /* 0x00000004003c8947 */ /* 0x000fea0003800000 */
[C---:B------:R-:W-:Y:S02]  /*1f10*/  FSETP.NEU.FTZ.AND P2, PT, |R3|.reuse, +INF , PT ;  /* 0x7f8000000300780b */ /* 0x040fe40003f5d200 */
[----:B------:R-:W-:Y:S02]  /*1f20*/  FSETP.NEU.FTZ.AND P1, PT, |R2|, +INF , PT ;  /* 0x7f8000000200780b */ /* 0x000fe40003f3d200 */
[----:B------:R-:W-:-:S11]  /*1f30*/  FSETP.NEU.FTZ.AND P0, PT, |R3|, +INF , PT ;  /* 0x7f8000000300780b */ /* 0x000fd60003f1d200 */
[----:B------:R-:W-:Y:S05]  /*1f40*/  @!P1 BRA !P2, `(.L_x_26) ;  /* 0x00000004002c9947 */ /* 0x000fea0005000000 */
[----:B------:R-:W-:-:S04]  /*1f50*/  LOP3.LUT P2, RZ, R3, 0x7fffffff, RZ, 0xc0, !PT ;  /* 0x7fffffff03ff7812 */ /* 0x000fc8000784c0ff */
[----:B------:R-:W-:-:S13]  /*1f60*/  PLOP3.LUT P1, PT, P1, P2, PT, 0x2f, 0xf2 ;  /* 0x0000000000f2781c */ /* 0x000fda0000f24577 */
[----:B------:R-:W-:Y:S05]  /*1f70*/  @P1 BRA `(.L_x_27) ;  /* 0x0000000400181947 */ /* 0x000fea0003800000 */
[----:B------:R-:W-:-:S04]  /*1f80*/  LOP3.LUT P1, RZ, R14, 0x7fffffff, RZ, 0xc0, !PT ;  /* 0x7fffffff0eff7812 */ /* 0x000fc8000782c0ff */
[----:B------:R-:W-:-:S13]  /*1f90*/  PLOP3.LUT P0, PT, P0, P1, PT, 0x2f, 0xf2 ;  /* 0x0000000000f2781c */ /* 0x000fda0000702577 */
[----:B------:R-:W-:Y:S05]  /*1fa0*/  @P0 BRA `(.L_x_28) ;  /* 0x0000000400000947 */ /* 0x000fea0003800000 */
[----:B------:R-:W-:Y:S02]  /*1fb0*/  ISETP.GE.AND P0, PT, R13, RZ, PT ;  /* 0x000000ff0d00720c */ /* 0x000fe40003f06270 */
[----:B------:R-:W-:-:S11]  /*1fc0*/  ISETP.GE.AND P1, PT, R15, RZ, PT ;  /* 0x000000ff0f00720c */ /* 0x000fd60003f26270 */
[----:B------:R-:W-:Y:S01]  /*1fd0*/  @P0 MOV R11, RZ ;  /* 0x000000ff000b0202 */ /* 0x000fe20000000f00 */
[----:B------:R-:W-:Y:S01]  /*1fe0*/  @!P0 FFMA R3, R3, 1.84467440737095516160e+19, RZ ;  /* 0x5f80000003038823 */ /* 0x000fe200000000ff */
[----:B------:R-:W-:Y:S01]  /*1ff0*/  @!P0 MOV R11, 0xffffffc0 ;  /* 0xffffffc0000b8802 */ /* 0x000fe20000000f00 */
[----:B------:R-:W-:-:S03]  /*2000*/  @!P1 FFMA R14, R2, 1.84467440737095516160e+19, RZ ;  /* 0x5f800000020e9823 */ /* 0x000fc600000000ff */
[----:B------:R-:W-:-:S07]  /*2010*/  @!P1 IADD3 R11, PT, PT, R11, 0x40, RZ ;  /* 0x000000400b0b9810 */ /* 0x000fce0007ffe0ff */
.L_x_24:
[----:B------:R-:W-:Y:S01]  /*2020*/  LEA R13, R12, 0xc0800000, 0x17 ;  /* 0xc08000000c0d7811 */ /* 0x000fe200078eb8ff */
[----:B------:R-:W-:Y:S03]  /*2030*/  BSSY.RECONVERGENT B2, `(.L_x_29) ;  /* 0x0000036000027945 */ /* 0x000fe60003800200 */
[----:B------:R-:W-:Y:S02]  /*2040*/  IADD3 R14, PT, PT, -R13, R14, RZ ;  /* 0x0000000e0d0e7210 */ /* 0x000fe40007ffe1ff */
[----:B------:R-:W-:Y:S02]  /*2050*/  IADD3 R13, PT, PT, R17, -0x7f, RZ ;  /* 0xffffff81110d7810 */ /* 0x000fe40007ffe0ff */
[----:B------:R0:W1:Y:S01]  /*2060*/  MUFU.RCP R15, R14 ;  /* 0x0000000e000f7308 */ /* 0x0000620000001000 */
[----:B------:R-:W-:Y:S02]  /*2070*/  FADD.FTZ R16, -R14, -RZ ;  /* 0x800000ff0e107221 */ /* 0x000fe40000010100 */
[C---:B------:R-:W-:Y:S01]  /*2080*/  IMAD R3, R13.reuse, -0x800000, R3 ;  /* 0xff8000000d037824 */ /* 0x040fe200078e0203 */
[----:B0-----:R-:W-:-:S04]  /*2090*/  IADD3 R14, PT, PT, R13, 0x7f, -R12 ;  /* 0x0000007f0d0e7810 */ /* 0x001fc80007ffe80c */
[----:B------:R-:W-:Y:S01]  /*20a0*/  IADD3 R14, PT, PT, R14, R11, RZ ;  /* 0x0000000b0e0e7210 */ /* 0x000fe20007ffe0ff */
[----:B-1----:R-:W-:-:S04]  /*20b0*/  FFMA R18, R15, R16, 1 ;  /* 0x3f8000000f127423 */ /* 0x002fc80000000010 */
[----:B------:R-:W-:-:S04]  /*20c0*/  FFMA R20, R15, R18, R15 ;  /* 0x000000120f147223 */ /* 0x000fc8000000000f */
[----:B------:R-:W-:-:S04]  /*20d0*/  FFMA R15, R3, R20, RZ ;  /* 0x00000014030f7223 */ /* 0x000fc800000000ff */
[----:B------:R-:W-:-:S04]  /*20e0*/  FFMA R18, R16, R15, R3 ;  /* 0x0000000f10127223 */ /* 0x000fc80000000003 */
[----:B------:R-:W-:-:S04]  /*20f0*/  FFMA R15, R20, R18, R15 ;  /* 0x00000012140f7223 */ /* 0x000fc8000000000f */
[----:B------:R-:W-:-:S04]  /*2100*/  FFMA R16, R16, R15, R3 ;  /* 0x0000000f10107223 */ /* 0x000fc80000000003 */
[----:B------:R-:W-:-:S05]  /*2110*/  FFMA R3, R20, R16, R15 ;  /* 0x0000001014037223 */ /* 0x000fca000000000f */
[----:B------:R-:W-:-:S04]  /*2120*/  SHF.R.U32.HI R12, RZ, 0x17, R3 ;  /* 0x00000017ff0c7819 */ /* 0x000fc80000011603 */
[----:B------:R-:W-:-:S04]  /*2130*/  LOP3.LUT R12, R12, 0xff, RZ, 0xc0, !PT ;  /* 0x000000ff0c0c7812 */ /* 0x000fc800078ec0ff */
[----:B------:R-:W-:-:S04]  /*2140*/  IADD3 R17, PT, PT, R12, R14, RZ ;  /* 0x0000000e0c117210 */ /* 0x000fc80007ffe0ff */
[----:B------:R-:W-:-:S04]  /*2150*/  IADD3 R11, PT, PT, R17, -0x1, RZ ;  /* 0xffffffff110b7810 */ /* 0x000fc80007ffe0ff */
[----:B------:R-:W-:-:S13]  /*2160*/  ISETP.GE.U32.AND P0, PT, R11, 0xfe, PT ;  /* 0x000000fe0b00780c */ /* 0x000fda0003f06070 */
[----:B------:R-:W-:Y:S05]  /*2170*/  @!P0 BRA `(.L_x_30) ;  /* 0x0000000000808947 */ /* 0x000fea0003800000 */
[----:B------:R-:W-:-:S13]  /*2180*/  ISETP.GT.AND P0, PT, R17, 0xfe, PT ;  /* 0x000000fe1100780c */ /* 0x000fda0003f04270 */
[----:B------:R-:W-:Y:S05]  /*2190*/  @P0 BRA `(.L_x_31) ;  /* 0x00000000006c0947 */ /* 0x000fea0003800000 */
[----:B------:R-:W-:-:S13]  /*21a0*/  ISETP.GE.AND P0, PT, R17, 0x1, PT ;  /* 0x000000011100780c */ /* 0x000fda0003f06270 */
[----:B------:R-:W-:Y:S05]  /*21b0*/  @P0 BRA `(.L_x_32) ;  /* 0x0000000000740947 */ /* 0x000fea0003800000 */
[----:B------:R-:W-:Y:S02]  /*21c0*/  ISETP.GE.AND P0, PT, R17, -0x18, PT ;  /* 0xffffffe81100780c */ /* 0x000fe40003f06270 */
[----:B------:R-:W-:-:S11]  /*21d0*/  LOP3.LUT R3, R3, 0x80000000, RZ, 0xc0, !PT ;  /* 0x8000000003037812 */ /* 0x000fd600078ec0ff */
[----:B------:R-:W-:Y:S05]  /*21e0*/  @!P0 BRA `(.L_x_32) ;  /* 0x0000000000688947 */ /* 0x000fea0003800000 */
[CCC-:B------:R-:W-:Y:S01]  /*21f0*/  FFMA.RZ R11, R20.reuse, R16.reuse, R15.reuse ;  /* 0x00000010140b7223 */ /* 0x1c0fe2000000c00f */
[C---:B------:R-:W-:Y:S01]  /*2200*/  IADD3 R14, PT, PT, R17.reuse, 0x20, RZ ;  /* 0x00000020110e7810 */ /* 0x040fe20007ffe0ff */
[CCC-:B------:R-:W-:Y:S01]  /*2210*/  FFMA.RM R12, R20.reuse, R16.reuse, R15.reuse ;  /* 0x00000010140c7223 */ /* 0x1c0fe2000000400f */
[----:B------:R-:W-:Y:S02]  /*2220*/  ISETP.NE.AND P2, PT, R17, RZ, PT ;  /* 0x000000ff1100720c */ /* 0x000fe40003f45270 */
[----:B------:R-:W-:Y:S01]  /*2230*/  LOP3.LUT R13, R11, 0x7fffff, RZ, 0xc0, !PT ;  /* 0x007fffff0b0d7812 */ /* 0x000fe200078ec0ff */
[----:B------:R-:W-:Y:S01]  /*2240*/  FFMA.RP R11, R20, R16, R15 ;  /* 0x00000010140b7223 */ /* 0x000fe2000000800f */
[----:B------:R-:W-:Y:S02]  /*2250*/  ISETP.NE.AND P1, PT, R17, RZ, PT ;  /* 0x000000ff1100720c */ /* 0x000fe40003f25270 */
[----:B------:R-:W-:Y:S02]  /*2260*/  LOP3.LUT R13, R13, 0x800000, RZ, 0xfc, !PT ;  /* 0x008000000d0d7812 */ /* 0x000fe400078efcff */
[----:B------:R-:W-:-:S02]  /*2270*/  IADD3 R15, PT, PT, -R17, RZ, RZ ;  /* 0x000000ff110f7210 */ /* 0x000fc40007ffe1ff */
[----:B------:R-:W-:Y:S02]  /*2280*/  SHF.L.U32 R14, R13, R14, RZ ;  /* 0x0000000e0d0e7219 */ /* 0x000fe400000006ff */
[----:B------:R-:W-:Y:S02]  /*2290*/  FSETP.NEU.FTZ.AND P0, PT, R11, R12, PT ;  /* 0x0000000c0b00720b */ /* 0x000fe40003f1d000 */
[----:B------:R-:W-:Y:S02]  /*22a0*/  SEL R12, R15, RZ, P2 ;  /* 0x000000ff0f0c7207 */ /* 0x000fe40001000000 */
[----:B------:R-:W-:Y:S02]  /*22b0*/  ISETP.NE.AND P1, PT, R14, RZ, P1 ;  /* 0x000000ff0e00720c */ /* 0x000fe40000f25270 */
[----:B------:R-:W-:Y:S02]  /*22c0*/  SHF.R.U32.HI R12, RZ, R12, R13 ;  /* 0x0000000cff0c7219 */ /* 0x000fe4000001160d */
[----:B------:R-:W-:-:S02]  /*22d0*/  PLOP3.LUT P0, PT, P0, P1, PT, 0xf8, 0x8f ;  /* 0x00000000008f781c */ /* 0x000fc40000703f70 */
[----:B------:R-:W-:Y:S02]  /*22e0*/  SHF.R.U32.HI R14, RZ, 0x1, R12 ;  /* 0x00000001ff0e7819 */ /* 0x000fe4000001160c */
[----:B------:R-:W-:-:S04]  /*22f0*/  SEL R11, RZ, 0x1, !P0 ;  /* 0x00000001ff0b7807 */ /* 0x000fc80004000000 */
[----:B------:R-:W-:-:S04]  /*2300*/  LOP3.LUT R11, R11, 0x1, R14, 0xf8, !PT ;  /* 0x000000010b0b7812 */ /* 0x000fc800078ef80e */
[----:B------:R-:W-:-:S04]  /*2310*/  LOP3.LUT R11, R11, R12, RZ, 0xc0, !PT ;  /* 0x0000000c0b0b7212 */ /* 0x000fc800078ec0ff */
[----:B------:R-:W-:-:S04]  /*2320*/  IADD3 R14, PT, PT, R14, R11, RZ ;  /* 0x0000000b0e0e7210 */ /* 0x000fc80007ffe0ff */
[----:B------:R-:W-:Y:S01]  /*2330*/  LOP3.LUT R3, R14, R3, RZ, 0xfc, !PT ;  /* 0x000000030e037212 */ /* 0x000fe200078efcff */
[----:B------:R-:W-:Y:S06]  /*2340*/  BRA `(.L_x_32) ;  /* 0x0000000000107947 */ /* 0x000fec0003800000 */
.L_x_31:
[----:B------:R-:W-:-:S04]  /*2350*/  LOP3.LUT R3, R3, 0x80000000, RZ, 0xc0, !PT ;  /* 0x8000000003037812 */ /* 0x000fc800078ec0ff */
[----:B------:R-:W-:Y:S01]  /*2360*/  LOP3.LUT R3, R3, 0x7f800000, RZ, 0xfc, !PT ;  /* 0x7f80000003037812 */ /* 0x000fe200078efcff */
[----:B------:R-:W-:Y:S06]  /*2370*/  BRA `(.L_x_32) ;  /* 0x0000000000047947 */ /* 0x000fec0003800000 */
.L_x_30:
[----:B------:R-:W-:-:S07]  /*2380*/  LEA R3, R14, R3, 0x17 ;  /* 0x000000030e037211 */ /* 0x000fce00078eb8ff */
.L_x_32:
[----:B------:R-:W-:Y:S05]  /*2390*/  BSYNC.RECONVERGENT B2 ;  /* 0x0000000000027941 */ /* 0x000fea0003800200 */
.L_x_29:
[----:B------:R-:W-:Y:S05]  /*23a0*/  BRA `(.L_x_33) ;  /* 0x0000000000207947 */ /* 0x000fea0003800000 */
.L_x_28:
[----:B------:R-:W-:-:S04]  /*23b0*/  LOP3.LUT R3, R14, 0x80000000, R3, 0x48, !PT ;  /* 0x800000000e037812 */ /* 0x000fc800078e4803 */
[----:B------:R-:W-:Y:S01]  /*23c0*/  LOP3.LUT R3, R3, 0x7f800000, RZ, 0xfc, !PT ;  /* 0x7f80000003037812 */ /* 0x000fe200078efcff */
[----:B------:R-:W-:Y:S06]  /*23d0*/  BRA `(.L_x_33) ;  /* 0x0000000000147947 */ /* 0x000fec0003800000 */
.L_x_27:
[----:B------:R-:W-:Y:S01]  /*23e0*/  LOP3.LUT R3, R14, 0x80000000, R3, 0x48, !PT ;  /* 0x800000000e037812 */ /* 0x000fe200078e4803 */
[----:B------:R-:W-:Y:S06]  /*23f0*/  BRA `(.L_x_33) ;  /* 0x00000000000c7947 */ /* 0x000fec0003800000 */
.L_x_26:
[----:B------:R-:W0:Y:S01]  /*2400*/  MUFU.RSQ R3, -QNAN ;  /* 0xffc0000000037908 */ /* 0x000e220000001400 */
[----:B------:R-:W-:Y:S05]  /*2410*/  BRA `(.L_x_33) ;  /* 0x0000000000047947 */ /* 0x000fea0003800000 */
.L_x_25:
[----:B------:R-:W-:-:S07]  /*2420*/  FADD.FTZ R3, R3, R2 ;  /* 0x0000000203037221 */ /* 0x000fce0000010000 */
.L_x_33:
[----:B------:R-:W-:Y:S05]  /*2430*/  BSYNC.RECONVERGENT B1 ;  /* 0x0000000000017941 */ /* 0x000fea0003800200 */
.L_x_23:
[----:B------:R-:W-:-:S04]  /*2440*/  HFMA2 R11, -RZ, RZ, 0, 0 ;  /* 0x00000000ff0b7431 */ /* 0x000fc800000001ff */
[----:B0-----:R-:W-:Y:S05]  /*2450*/  RET.REL.NODEC R10 `(_Z12updateBodiesP4Bodyi) ;  /* 0xffffffd80ae87950 */ /* 0x001fea0003c3ffff */
.L_x_34:
[----:B------:R-:W-:-:S00]  /*2460*/  BRA `(.L_x_34) ;  /* 0xfffffffc00fc7947 */ /* 0x000fc0000383ffff */
[----:B------:R-:W-:-:S00]  /*2470*/  NOP ;  /* 0x0000000000007918 */ /* 0x000fc00000000000 */
        /* <DEDUP_REMOVED lines=8> */
.L_x_35:


//--------------------- .nv.shared.reserved.0     --------------------------
	.section	.nv.shared.reserved.0,"aw",@nobits
	.weak		__nv_reservedSMEM_offset_0_alias
	.size		__nv_reservedSMEM_offset_0_alias, 0, 64
	.other		__nv_reservedSMEM_offset_0_alias,@"STO_CUDA_RESERVED_SHARED STV_DEFAULT"
__nv_reservedSMEM_offset_0_alias:
	.zero		0
	.zero		64


//--------------------- .nv.constant0._Z12updateBodiesP4Bodyi --------------------------
	.section	.nv.constant0._Z12updateBodiesP4Bodyi,"a",@progbits
	.sectionflags	@""
	.align	4
.nv.constant0._Z12updateBodiesP4Bodyi:
	.zero		908


//--------------------- SYMBOLS --------------------------

	.type		.nv.reservedSmem.offset0,@object
	.size		.nv.reservedSmem.offset0,0x4
